//
// Generated by NVIDIA NVVM Compiler
//
// Compiler Build ID: CL-36424714
// Cuda compilation tools, release 13.0, V13.0.88
// Based on NVVM 20.0.0
//

.version 9.0
.target sm_100
.address_size 64

	// .globl	_Z21remove_empty_elementsPPiS_iS_S_S_S_S_i
.extern .func free
(
	.param .b64 free_param_0
)
;
.extern .func  (.param .b64 func_retval0) malloc
(
	.param .b64 malloc_param_0
)
;
// _ZZ21remove_empty_elementsPPiS_iS_S_S_S_S_iE10s_line_num has been demoted
// _ZZ21remove_empty_elementsPPiS_iS_S_S_S_S_iE4base has been demoted
// _ZZ10merge_scanPcPiS0_PS0_S0_iS0_P11state_arrayILi3EES0_PhiE12temp_storage has been demoted
// _ZZ10merge_scanPcPiS0_PS0_S0_iS0_P11state_arrayILi3EES0_PhiE13temp_storage2 has been demoted
// _ZZ10merge_scanPcPiS0_PS0_S0_iS0_P11state_arrayILi3EES0_PhiE10prev_value has been demoted
// _ZZ10merge_scanPcPiS0_PS0_S0_iS0_P11state_arrayILi3EES0_PhiE8prev_sum has been demoted
// _ZZ10merge_scanPcPiS0_PS0_S0_iS0_P11state_arrayILi3EES0_PhiE10s_line_num has been demoted
// _ZZ10merge_scanPcPiS0_PS0_S0_iS0_P11state_arrayILi3EES0_PhiE17s_temp_array_size has been demoted
// _ZZ10merge_scanPcPiS0_PS0_S0_iS0_P11state_arrayILi3EES0_PhiE10s_temp_ptr has been demoted
// _ZZ11output_sortPiiS_E12temp_storage has been demoted
// _ZZ11output_sortPiiS_E8prev_sum has been demoted
// _ZZ9switch_xyPcPiS0_S0_S0_S0_S_iiS0_S0_E9comma_idx has been demoted
// _ZZ9switch_xyPcPiS0_S0_S0_S0_S_iiS0_S0_E8line_num has been demoted
// _ZZ9switch_xyPcPiS0_S0_S0_S0_S_iiS0_S0_E9label_len has been demoted
// _ZZ9switch_xyPcPiS0_S0_S0_S0_S_iiS0_S0_E12label_offset has been demoted
.global .align 1 .b8 _ZN34_INTERNAL_3cd1fe2e_4_k_cu_a259fc2b4cuda3std3__45__cpo5beginE[1];
.global .align 1 .b8 _ZN34_INTERNAL_3cd1fe2e_4_k_cu_a259fc2b4cuda3std3__45__cpo3endE[1];
.global .align 1 .b8 _ZN34_INTERNAL_3cd1fe2e_4_k_cu_a259fc2b4cuda3std3__45__cpo6cbeginE[1];
.global .align 1 .b8 _ZN34_INTERNAL_3cd1fe2e_4_k_cu_a259fc2b4cuda3std3__45__cpo4cendE[1];
.global .align 1 .b8 _ZN34_INTERNAL_3cd1fe2e_4_k_cu_a259fc2b4cuda3std3__45__cpo6rbeginE[1];
.global .align 1 .b8 _ZN34_INTERNAL_3cd1fe2e_4_k_cu_a259fc2b4cuda3std3__45__cpo4rendE[1];
.global .align 1 .b8 _ZN34_INTERNAL_3cd1fe2e_4_k_cu_a259fc2b4cuda3std3__45__cpo7crbeginE[1];
.global .align 1 .b8 _ZN34_INTERNAL_3cd1fe2e_4_k_cu_a259fc2b4cuda3std3__45__cpo5crendE[1];
.global .align 1 .b8 _ZN34_INTERNAL_3cd1fe2e_4_k_cu_a259fc2b4cuda3std3__436_GLOBAL__N__3cd1fe2e_4_k_cu_a259fc2b6ignoreE[1];
.global .align 1 .b8 _ZN34_INTERNAL_3cd1fe2e_4_k_cu_a259fc2b4cuda3std3__419piecewise_constructE[1];
.global .align 1 .b8 _ZN34_INTERNAL_3cd1fe2e_4_k_cu_a259fc2b4cuda3std3__48in_placeE[1];
.global .align 1 .b8 _ZN34_INTERNAL_3cd1fe2e_4_k_cu_a259fc2b4cuda3std3__420unreachable_sentinelE[1];
.global .align 1 .b8 _ZN34_INTERNAL_3cd1fe2e_4_k_cu_a259fc2b4cuda3std3__47nulloptE[1];
.global .align 1 .b8 _ZN34_INTERNAL_3cd1fe2e_4_k_cu_a259fc2b4cuda3std3__48unexpectE[1];
.global .align 1 .b8 _ZN34_INTERNAL_3cd1fe2e_4_k_cu_a259fc2b4cuda3std6ranges3__45__cpo4swapE[1];
.global .align 1 .b8 _ZN34_INTERNAL_3cd1fe2e_4_k_cu_a259fc2b4cuda3std6ranges3__45__cpo9iter_moveE[1];
.global .align 1 .b8 _ZN34_INTERNAL_3cd1fe2e_4_k_cu_a259fc2b4cuda3std6ranges3__45__cpo5beginE[1];
.global .align 1 .b8 _ZN34_INTERNAL_3cd1fe2e_4_k_cu_a259fc2b4cuda3std6ranges3__45__cpo3endE[1];
.global .align 1 .b8 _ZN34_INTERNAL_3cd1fe2e_4_k_cu_a259fc2b4cuda3std6ranges3__45__cpo6cbeginE[1];
.global .align 1 .b8 _ZN34_INTERNAL_3cd1fe2e_4_k_cu_a259fc2b4cuda3std6ranges3__45__cpo4cendE[1];
.global .align 1 .b8 _ZN34_INTERNAL_3cd1fe2e_4_k_cu_a259fc2b4cuda3std6ranges3__45__cpo7advanceE[1];
.global .align 1 .b8 _ZN34_INTERNAL_3cd1fe2e_4_k_cu_a259fc2b4cuda3std6ranges3__45__cpo9iter_swapE[1];
.global .align 1 .b8 _ZN34_INTERNAL_3cd1fe2e_4_k_cu_a259fc2b4cuda3std6ranges3__45__cpo4nextE[1];
.global .align 1 .b8 _ZN34_INTERNAL_3cd1fe2e_4_k_cu_a259fc2b4cuda3std6ranges3__45__cpo4prevE[1];
.global .align 1 .b8 _ZN34_INTERNAL_3cd1fe2e_4_k_cu_a259fc2b4cuda3std6ranges3__45__cpo4dataE[1];
.global .align 1 .b8 _ZN34_INTERNAL_3cd1fe2e_4_k_cu_a259fc2b4cuda3std6ranges3__45__cpo5cdataE[1];
.global .align 1 .b8 _ZN34_INTERNAL_3cd1fe2e_4_k_cu_a259fc2b4cuda3std6ranges3__45__cpo4sizeE[1];
.global .align 1 .b8 _ZN34_INTERNAL_3cd1fe2e_4_k_cu_a259fc2b4cuda3std6ranges3__45__cpo5ssizeE[1];
.global .align 1 .b8 _ZN34_INTERNAL_3cd1fe2e_4_k_cu_a259fc2b4cuda3std6ranges3__45__cpo8distanceE[1];
.global .align 1 .b8 _ZN34_INTERNAL_3cd1fe2e_4_k_cu_a259fc2b6thrust24THRUST_300001_SM_1000_NS6system6detail10sequential3seqE[1];
.global .align 1 .b8 _ZN34_INTERNAL_3cd1fe2e_4_k_cu_a259fc2b6thrust24THRUST_300001_SM_1000_NS12placeholders2_1E[1];
.global .align 1 .b8 _ZN34_INTERNAL_3cd1fe2e_4_k_cu_a259fc2b6thrust24THRUST_300001_SM_1000_NS12placeholders2_2E[1];
.global .align 1 .b8 _ZN34_INTERNAL_3cd1fe2e_4_k_cu_a259fc2b6thrust24THRUST_300001_SM_1000_NS12placeholders2_3E[1];
.global .align 1 .b8 _ZN34_INTERNAL_3cd1fe2e_4_k_cu_a259fc2b6thrust24THRUST_300001_SM_1000_NS12placeholders2_4E[1];
.global .align 1 .b8 _ZN34_INTERNAL_3cd1fe2e_4_k_cu_a259fc2b6thrust24THRUST_300001_SM_1000_NS12placeholders2_5E[1];
.global .align 1 .b8 _ZN34_INTERNAL_3cd1fe2e_4_k_cu_a259fc2b6thrust24THRUST_300001_SM_1000_NS12placeholders2_6E[1];
.global .align 1 .b8 _ZN34_INTERNAL_3cd1fe2e_4_k_cu_a259fc2b6thrust24THRUST_300001_SM_1000_NS12placeholders2_7E[1];
.global .align 1 .b8 _ZN34_INTERNAL_3cd1fe2e_4_k_cu_a259fc2b6thrust24THRUST_300001_SM_1000_NS12placeholders2_8E[1];
.global .align 1 .b8 _ZN34_INTERNAL_3cd1fe2e_4_k_cu_a259fc2b6thrust24THRUST_300001_SM_1000_NS12placeholders2_9E[1];
.global .align 1 .b8 _ZN34_INTERNAL_3cd1fe2e_4_k_cu_a259fc2b6thrust24THRUST_300001_SM_1000_NS12placeholders3_10E[1];

.visible .entry _Z21remove_empty_elementsPPiS_iS_S_S_S_S_i(
	.param .u64 .ptr .align 1 _Z21remove_empty_elementsPPiS_iS_S_S_S_S_i_param_0,
	.param .u64 .ptr .align 1 _Z21remove_empty_elementsPPiS_iS_S_S_S_S_i_param_1,
	.param .u32 _Z21remove_empty_elementsPPiS_iS_S_S_S_S_i_param_2,
	.param .u64 .ptr .align 1 _Z21remove_empty_elementsPPiS_iS_S_S_S_S_i_param_3,
	.param .u64 .ptr .align 1 _Z21remove_empty_elementsPPiS_iS_S_S_S_S_i_param_4,
	.param .u64 .ptr .align 1 _Z21remove_empty_elementsPPiS_iS_S_S_S_S_i_param_5,
	.param .u64 .ptr .align 1 _Z21remove_empty_elementsPPiS_iS_S_S_S_S_i_param_6,
	.param .u64 .ptr .align 1 _Z21remove_empty_elementsPPiS_iS_S_S_S_S_i_param_7,
	.param .u32 _Z21remove_empty_elementsPPiS_iS_S_S_S_S_i_param_8
)
{
	.reg .pred 	%p<12>;
	.reg .b32 	%r<31>;
	.reg .b64 	%rd<37>;
	// demoted variable
	.shared .align 4 .u32 _ZZ21remove_empty_elementsPPiS_iS_S_S_S_S_iE10s_line_num;
	// demoted variable
	.shared .align 4 .u32 _ZZ21remove_empty_elementsPPiS_iS_S_S_S_S_iE4base;
	ld.param.u64 	%rd11, [_Z21remove_empty_elementsPPiS_iS_S_S_S_S_i_param_0];
	ld.param.u64 	%rd12, [_Z21remove_empty_elementsPPiS_iS_S_S_S_S_i_param_1];
	ld.param.u32 	%r15, [_Z21remove_empty_elementsPPiS_iS_S_S_S_S_i_param_2];
	ld.param.u64 	%rd14, [_Z21remove_empty_elementsPPiS_iS_S_S_S_S_i_param_3];
	ld.param.u64 	%rd13, [_Z21remove_empty_elementsPPiS_iS_S_S_S_S_i_param_5];
	ld.param.u64 	%rd15, [_Z21remove_empty_elementsPPiS_iS_S_S_S_S_i_param_6];
	ld.param.u64 	%rd16, [_Z21remove_empty_elementsPPiS_iS_S_S_S_S_i_param_7];
	ld.param.u32 	%r16, [_Z21remove_empty_elementsPPiS_iS_S_S_S_S_i_param_8];
	cvta.to.global.u64 	%rd1, %rd16;
	cvta.to.global.u64 	%rd2, %rd15;
	cvta.to.global.u64 	%rd3, %rd14;
	mov.u32 	%r1, %tid.x;
	setp.ne.s32 	%p1, %r1, 0;
	@%p1 bra 	$L__BB0_2;
	atom.global.inc.u32 	%r17, [%rd3], 2147483647;
	st.shared.u32 	[_ZZ21remove_empty_elementsPPiS_iS_S_S_S_S_iE10s_line_num], %r17;
$L__BB0_2:
	bar.sync 	0;
	ld.shared.u32 	%r27, [_ZZ21remove_empty_elementsPPiS_iS_S_S_S_S_iE10s_line_num];
	setp.ge.s32 	%p2, %r27, %r15;
	@%p2 bra 	$L__BB0_19;
	mul.wide.u32 	%rd4, %r1, 4;
	cvta.to.global.u64 	%rd5, %rd12;
	cvta.to.global.u64 	%rd6, %rd13;
	cvta.to.global.u64 	%rd7, %rd11;
$L__BB0_4:
	setp.ne.s32 	%p3, %r1, 0;
	mul.wide.s32 	%rd17, %r27, 4;
	add.s64 	%rd18, %rd5, %rd17;
	ld.global.u32 	%r4, [%rd18];
	@%p3 bra 	$L__BB0_6;
	add.s64 	%rd20, %rd6, %rd17;
	ld.global.u32 	%r18, [%rd20];
	st.shared.u32 	[_ZZ21remove_empty_elementsPPiS_iS_S_S_S_S_iE4base], %r18;
$L__BB0_6:
	bar.sync 	0;
	setp.ge.s32 	%p4, %r1, %r4;
	mul.wide.s32 	%rd21, %r27, 8;
	add.s64 	%rd8, %rd7, %rd21;
	@%p4 bra 	$L__BB0_14;
	setp.eq.s32 	%p5, %r16, 0;
	ld.shared.u32 	%r5, [_ZZ21remove_empty_elementsPPiS_iS_S_S_S_S_iE4base];
	@%p5 bra 	$L__BB0_12;
	add.s32 	%r19, %r1, %r5;
	add.s32 	%r29, %r19, 1;
	add.s32 	%r7, %r4, -1;
	mov.u64 	%rd36, %rd4;
	mov.u32 	%r30, %r1;
$L__BB0_9:
	setp.ge.s32 	%p6, %r30, %r7;
	@%p6 bra 	$L__BB0_11;
	mul.wide.s32 	%rd22, %r29, 4;
	add.s64 	%rd23, %rd1, %rd22;
	st.global.u32 	[%rd23], %r27;
	ld.global.u64 	%rd24, [%rd8];
	add.s64 	%rd25, %rd24, %rd36;
	ld.u32 	%r20, [%rd25];
	add.s32 	%r21, %r20, 2;
	add.s64 	%rd26, %rd2, %rd22;
	st.global.u32 	[%rd26], %r21;
$L__BB0_11:
	add.s32 	%r30, %r30, 512;
	add.s32 	%r29, %r29, 512;
	add.s64 	%rd36, %rd36, 2048;
	setp.lt.s32 	%p7, %r30, %r4;
	@%p7 bra 	$L__BB0_9;
	bra.uni 	$L__BB0_14;
$L__BB0_12:
	mov.u32 	%r28, %r1;
$L__BB0_13:
	ld.global.u64 	%rd27, [%rd8];
	mul.wide.u32 	%rd28, %r28, 4;
	add.s64 	%rd29, %rd27, %rd28;
	ld.u32 	%r22, [%rd29];
	add.s32 	%r23, %r5, %r28;
	mul.wide.s32 	%rd30, %r23, 4;
	add.s64 	%rd31, %rd2, %rd30;
	st.global.u32 	[%rd31], %r22;
	add.s32 	%r28, %r28, 512;
	setp.lt.s32 	%p8, %r28, %r4;
	@%p8 bra 	$L__BB0_13;
$L__BB0_14:
	setp.ne.s32 	%p9, %r1, 0;
	bar.sync 	0;
	@%p9 bra 	$L__BB0_18;
	setp.eq.s32 	%p10, %r16, 0;
	@%p10 bra 	$L__BB0_17;
	ld.shared.u32 	%r24, [_ZZ21remove_empty_elementsPPiS_iS_S_S_S_S_iE4base];
	mul.wide.s32 	%rd32, %r24, 4;
	add.s64 	%rd33, %rd2, %rd32;
	mov.b32 	%r25, 0;
	st.global.u32 	[%rd33], %r25;
	add.s64 	%rd34, %rd1, %rd32;
	st.global.u32 	[%rd34], %r27;
$L__BB0_17:
	ld.global.u64 	%rd35, [%rd8];
	{ // callseq 0, 0
	.param .b64 param0;
	st.param.b64 	[param0], %rd35;
	call.uni 
	free, 
	(
	param0
	);
	} // callseq 0
	atom.global.inc.u32 	%r26, [%rd3], 2147483647;
	st.shared.u32 	[_ZZ21remove_empty_elementsPPiS_iS_S_S_S_S_iE10s_line_num], %r26;
$L__BB0_18:
	bar.sync 	0;
	ld.shared.u32 	%r27, [_ZZ21remove_empty_elementsPPiS_iS_S_S_S_S_iE10s_line_num];
	setp.lt.s32 	%p11, %r27, %r15;
	@%p11 bra 	$L__BB0_4;
$L__BB0_19:
	ret;

}
	// .globl	_Z10merge_scanPcPiS0_PS0_S0_iS0_P11state_arrayILi3EES0_Phi
.visible .entry _Z10merge_scanPcPiS0_PS0_S0_iS0_P11state_arrayILi3EES0_Phi(
	.param .u64 .ptr .align 1 _Z10merge_scanPcPiS0_PS0_S0_iS0_P11state_arrayILi3EES0_Phi_param_0,
	.param .u64 .ptr .align 1 _Z10merge_scanPcPiS0_PS0_S0_iS0_P11state_arrayILi3EES0_Phi_param_1,
	.param .u64 .ptr .align 1 _Z10merge_scanPcPiS0_PS0_S0_iS0_P11state_arrayILi3EES0_Phi_param_2,
	.param .u64 .ptr .align 1 _Z10merge_scanPcPiS0_PS0_S0_iS0_P11state_arrayILi3EES0_Phi_param_3,
	.param .u64 .ptr .align 1 _Z10merge_scanPcPiS0_PS0_S0_iS0_P11state_arrayILi3EES0_Phi_param_4,
	.param .u32 _Z10merge_scanPcPiS0_PS0_S0_iS0_P11state_arrayILi3EES0_Phi_param_5,
	.param .u64 .ptr .align 1 _Z10merge_scanPcPiS0_PS0_S0_iS0_P11state_arrayILi3EES0_Phi_param_6,
	.param .u64 .ptr .align 1 _Z10merge_scanPcPiS0_PS0_S0_iS0_P11state_arrayILi3EES0_Phi_param_7,
	.param .u64 .ptr .align 1 _Z10merge_scanPcPiS0_PS0_S0_iS0_P11state_arrayILi3EES0_Phi_param_8,
	.param .u64 .ptr .align 1 _Z10merge_scanPcPiS0_PS0_S0_iS0_P11state_arrayILi3EES0_Phi_param_9,
	.param .u32 _Z10merge_scanPcPiS0_PS0_S0_iS0_P11state_arrayILi3EES0_Phi_param_10
)
{
	.local .align 8 .b8 	__local_depot1[152];
	.reg .b64 	%SP;
	.reg .b64 	%SPL;
	.reg .pred 	%p<34>;
	.reg .b16 	%rs<110>;
	.reg .b32 	%r<448>;
	.reg .b32 	%f<7>;
	.reg .b64 	%rd<360>;
	// demoted variable
	.shared .align 16 .b8 _ZZ10merge_scanPcPiS0_PS0_S0_iS0_P11state_arrayILi3EES0_PhiE12temp_storage[2208];
	// demoted variable
	.shared .align 16 .b8 _ZZ10merge_scanPcPiS0_PS0_S0_iS0_P11state_arrayILi3EES0_PhiE13temp_storage2[2208];
	// demoted variable
	.shared .align 4 .b8 _ZZ10merge_scanPcPiS0_PS0_S0_iS0_P11state_arrayILi3EES0_PhiE10prev_value[4];
	// demoted variable
	.shared .align 4 .u32 _ZZ10merge_scanPcPiS0_PS0_S0_iS0_P11state_arrayILi3EES0_PhiE8prev_sum;
	// demoted variable
	.shared .align 4 .u32 _ZZ10merge_scanPcPiS0_PS0_S0_iS0_P11state_arrayILi3EES0_PhiE10s_line_num;
	// demoted variable
	.shared .align 4 .u32 _ZZ10merge_scanPcPiS0_PS0_S0_iS0_P11state_arrayILi3EES0_PhiE17s_temp_array_size;
	// demoted variable
	.shared .align 8 .u64 _ZZ10merge_scanPcPiS0_PS0_S0_iS0_P11state_arrayILi3EES0_PhiE10s_temp_ptr;
	mov.u64 	%SPL, __local_depot1;
	ld.param.u64 	%rd29, [_Z10merge_scanPcPiS0_PS0_S0_iS0_P11state_arrayILi3EES0_Phi_param_0];
	ld.param.u64 	%rd32, [_Z10merge_scanPcPiS0_PS0_S0_iS0_P11state_arrayILi3EES0_Phi_param_3];
	ld.param.u64 	%rd37, [_Z10merge_scanPcPiS0_PS0_S0_iS0_P11state_arrayILi3EES0_Phi_param_4];
	ld.param.u32 	%r37, [_Z10merge_scanPcPiS0_PS0_S0_iS0_P11state_arrayILi3EES0_Phi_param_5];
	ld.param.u64 	%rd34, [_Z10merge_scanPcPiS0_PS0_S0_iS0_P11state_arrayILi3EES0_Phi_param_7];
	ld.param.u64 	%rd35, [_Z10merge_scanPcPiS0_PS0_S0_iS0_P11state_arrayILi3EES0_Phi_param_8];
	ld.param.u64 	%rd36, [_Z10merge_scanPcPiS0_PS0_S0_iS0_P11state_arrayILi3EES0_Phi_param_9];
	cvta.to.global.u64 	%rd1, %rd37;
	add.u64 	%rd2, %SPL, 64;
	add.u64 	%rd3, %SPL, 144;
	mov.u32 	%r1, %tid.x;
	setp.ne.s32 	%p1, %r1, 0;
	@%p1 bra 	$L__BB1_2;
	atom.global.inc.u32 	%r39, [%rd1], 2147483647;
	st.shared.u32 	[_ZZ10merge_scanPcPiS0_PS0_S0_iS0_P11state_arrayILi3EES0_PhiE10s_line_num], %r39;
$L__BB1_2:
	bar.sync 	0;
	ld.shared.u32 	%r437, [_ZZ10merge_scanPcPiS0_PS0_S0_iS0_P11state_arrayILi3EES0_PhiE10s_line_num];
	setp.ge.s32 	%p2, %r437, %r37;
	@%p2 bra 	$L__BB1_39;
	add.u64 	%rd4, %SPL, 0;
	add.u64 	%rd5, %SPL, 0;
	add.u64 	%rd6, %SPL, 4;
	add.u64 	%rd7, %SPL, 0;
	add.u64 	%rd8, %SPL, 4;
	add.u64 	%rd9, %SPL, 8;
	add.u64 	%rd10, %SPL, 12;
	add.u64 	%rd11, %SPL, 16;
	add.u64 	%rd12, %SPL, 20;
	add.u64 	%rd13, %SPL, 24;
	add.u64 	%rd14, %SPL, 28;
	add.u64 	%rd15, %SPL, 32;
	add.u64 	%rd16, %SPL, 36;
	add.u64 	%rd17, %SPL, 40;
	add.u64 	%rd18, %SPL, 44;
	add.u64 	%rd19, %SPL, 48;
	add.u64 	%rd20, %SPL, 52;
	add.u64 	%rd21, %SPL, 56;
	shr.u32 	%r41, %r1, 4;
	add.s32 	%r42, %r41, %r1;
	shl.b32 	%r43, %r42, 2;
	mov.u32 	%r44, _ZZ10merge_scanPcPiS0_PS0_S0_iS0_P11state_arrayILi3EES0_PhiE13temp_storage2;
	add.s32 	%r45, %r44, %r43;
	add.s32 	%r3, %r45, 16;
	mov.u32 	%r46, _ZZ10merge_scanPcPiS0_PS0_S0_iS0_P11state_arrayILi3EES0_PhiE12temp_storage;
	add.s32 	%r47, %r46, %r43;
	add.s32 	%r4, %r47, 16;
	cvta.to.global.u64 	%rd22, %rd32;
	cvta.to.global.u64 	%rd23, %rd35;
	cvta.to.global.u64 	%rd24, %rd29;
	cvta.to.global.u64 	%rd25, %rd36;
	cvta.to.global.u64 	%rd26, %rd34;
$L__BB1_4:
	setp.ne.s32 	%p3, %r1, 0;
	mul.wide.s32 	%rd58, %r437, 8;
	add.s64 	%rd27, %rd22, %rd58;
	@%p3 bra 	$L__BB1_6;
	{ // callseq 1, 0
	.param .b64 param0;
	st.param.b64 	[param0], 2048;
	.param .b64 retval0;
	call.uni (retval0), 
	malloc, 
	(
	param0
	);
	ld.param.b64 	%rd59, [retval0];
	} // callseq 1
	st.global.u64 	[%rd27], %rd59;
$L__BB1_6:
	ld.param.u64 	%rd358, [_Z10merge_scanPcPiS0_PS0_S0_iS0_P11state_arrayILi3EES0_Phi_param_2];
	ld.param.u64 	%rd357, [_Z10merge_scanPcPiS0_PS0_S0_iS0_P11state_arrayILi3EES0_Phi_param_1];
	cvta.to.global.u64 	%rd61, %rd357;
	mul.wide.s32 	%rd62, %r437, 4;
	add.s64 	%rd63, %rd61, %rd62;
	ld.global.u32 	%r7, [%rd63];
	cvta.to.global.u64 	%rd64, %rd358;
	add.s64 	%rd65, %rd64, %rd62;
	ld.global.u32 	%r8, [%rd65];
	mov.b16 	%rs6, 1;
	mov.b16 	%rs7, 0;
	st.local.v2.u8 	[%rd3], {%rs7, %rs6};
	mov.b16 	%rs8, 2;
	st.local.u8 	[%rd3+2], %rs8;
	ld.local.u32 	%r48, [%rd3];
	st.shared.u16 	[_ZZ10merge_scanPcPiS0_PS0_S0_iS0_P11state_arrayILi3EES0_PhiE10prev_value], %r48;
	bfe.u32 	%r49, %r48, 16, 8;
	st.shared.u8 	[_ZZ10merge_scanPcPiS0_PS0_S0_iS0_P11state_arrayILi3EES0_PhiE10prev_value+2], %r49;
	mov.b32 	%r50, 0;
	st.shared.u32 	[_ZZ10merge_scanPcPiS0_PS0_S0_iS0_P11state_arrayILi3EES0_PhiE8prev_sum], %r50;
	bar.sync 	0;
	setp.lt.s32 	%p4, %r7, 1;
	@%p4 bra 	$L__BB1_32;
	mov.b32 	%r445, 512;
	mov.b32 	%r438, 0;
$L__BB1_8:
	add.s32 	%r446, %r438, %r1;
	setp.ge.s32 	%p5, %r446, %r7;
	mov.b32 	%r440, 0;
	@%p5 bra 	$L__BB1_10;
	add.s32 	%r54, %r446, %r8;
	cvt.s64.s32 	%rd66, %r54;
	add.s64 	%rd67, %rd24, %rd66;
	ld.global.s8 	%r440, [%rd67];
	mul.wide.s32 	%rd68, %r440, 4;
	add.s64 	%rd69, %rd26, %rd68;
	ld.global.u32 	%r55, [%rd69];
	st.local.u16 	[%rd3], %r55;
	bfe.u32 	%r56, %r55, 16, 8;
	st.local.u8 	[%rd3+2], %r56;
$L__BB1_10:
	setp.gt.u32 	%p6, %r1, 31;
	bar.sync 	0;
	.pragma "used_bytes_mask 7";
	ld.local.u32 	%r57, [%rd3];
	bfe.u32 	%r58, %r57, 16, 8;
	.pragma "used_bytes_mask 7";
	ld.shared.u32 	%r59, [_ZZ10merge_scanPcPiS0_PS0_S0_iS0_P11state_arrayILi3EES0_PhiE10prev_value];
	bfe.u32 	%r60, %r59, 0, 8;
	cvt.u16.u32 	%rs1, %r60;
	bfe.u32 	%r61, %r59, 8, 8;
	cvt.u16.u32 	%rs2, %r61;
	bfe.u32 	%r62, %r59, 16, 8;
	cvt.u16.u32 	%rs3, %r62;
	mov.u32 	%r63, _ZZ10merge_scanPcPiS0_PS0_S0_iS0_P11state_arrayILi3EES0_PhiE12temp_storage;
	cvt.u64.u32 	%rd70, %r63;
	cvta.shared.u64 	%rd71, %rd70;
	st.local.u64 	[%rd2], %rd71;
	st.local.u32 	[%rd2+8], %r1;
	mov.b16 	%rs9, 1;
	mov.b16 	%rs10, 0;
	st.local.v2.u8 	[%rd2+12], {%rs10, %rs9};
	mov.b16 	%rs11, 2;
	st.local.u8 	[%rd2+14], %rs11;
	st.local.v2.u8 	[%rd2+16], {%rs10, %rs9};
	st.local.u8 	[%rd2+18], %rs11;
	st.local.v2.u8 	[%rd2+20], {%rs10, %rs9};
	st.local.u8 	[%rd2+22], %rs11;
	st.local.v2.u8 	[%rd2+24], {%rs10, %rs9};
	st.local.u8 	[%rd2+26], %rs11;
	st.local.v2.u8 	[%rd2+28], {%rs10, %rs9};
	st.local.u8 	[%rd2+30], %rs11;
	st.local.v2.u8 	[%rd2+32], {%rs10, %rs9};
	st.local.u8 	[%rd2+34], %rs11;
	st.local.v2.u8 	[%rd2+36], {%rs10, %rs9};
	st.local.u8 	[%rd2+38], %rs11;
	st.local.v2.u8 	[%rd2+40], {%rs10, %rs9};
	st.local.u8 	[%rd2+42], %rs11;
	st.local.v2.u8 	[%rd2+44], {%rs10, %rs9};
	st.local.u8 	[%rd2+46], %rs11;
	st.local.v2.u8 	[%rd2+48], {%rs10, %rs9};
	st.local.u8 	[%rd2+50], %rs11;
	st.local.v2.u8 	[%rd2+52], {%rs10, %rs9};
	bfe.u32 	%r64, %r57, 8, 8;
	cvt.u16.u32 	%rs12, %r64;
	bfe.u32 	%r65, %r57, 0, 8;
	cvt.u16.u32 	%rs13, %r65;
	st.shared.v2.u8 	[%r4], {%rs13, %rs12};
	st.shared.u8 	[%r4+2], %r58;
	bar.sync 	0;
	@%p6 bra 	$L__BB1_13;
	setp.ne.s32 	%p7, %r1, 0;
	mov.u32 	%r97, _ZZ10merge_scanPcPiS0_PS0_S0_iS0_P11state_arrayILi3EES0_PhiE12temp_storage;
	mad.lo.s32 	%r98, %r1, 68, %r97;
	ld.shared.u32 	%r99, [%r98+16];
	st.local.u16 	[%rd2+12], %r99;
	bfe.u32 	%r100, %r99, 16, 8;
	st.local.u8 	[%rd2+14], %r100;
	ld.shared.u32 	%r101, [%r98+20];
	st.local.u16 	[%rd2+16], %r101;
	bfe.u32 	%r102, %r101, 16, 8;
	st.local.u8 	[%rd2+18], %r102;
	ld.shared.u32 	%r103, [%r98+24];
	st.local.u16 	[%rd2+20], %r103;
	bfe.u32 	%r104, %r103, 16, 8;
	st.local.u8 	[%rd2+22], %r104;
	ld.shared.u32 	%r105, [%r98+28];
	st.local.u16 	[%rd2+24], %r105;
	bfe.u32 	%r106, %r105, 16, 8;
	st.local.u8 	[%rd2+26], %r106;
	ld.shared.u32 	%r107, [%r98+32];
	st.local.u16 	[%rd2+28], %r107;
	bfe.u32 	%r108, %r107, 16, 8;
	st.local.u8 	[%rd2+30], %r108;
	ld.shared.u32 	%r109, [%r98+36];
	st.local.u16 	[%rd2+32], %r109;
	bfe.u32 	%r110, %r109, 16, 8;
	st.local.u8 	[%rd2+34], %r110;
	ld.shared.u32 	%r111, [%r98+40];
	st.local.u16 	[%rd2+36], %r111;
	bfe.u32 	%r112, %r111, 16, 8;
	st.local.u8 	[%rd2+38], %r112;
	ld.shared.u32 	%r113, [%r98+44];
	st.local.u16 	[%rd2+40], %r113;
	bfe.u32 	%r114, %r113, 16, 8;
	st.local.u8 	[%rd2+42], %r114;
	ld.shared.u32 	%r115, [%r98+48];
	st.local.u16 	[%rd2+44], %r115;
	bfe.u32 	%r116, %r115, 16, 8;
	st.local.u8 	[%rd2+46], %r116;
	ld.shared.u32 	%r117, [%r98+52];
	st.local.u16 	[%rd2+48], %r117;
	bfe.u32 	%r118, %r117, 16, 8;
	st.local.u8 	[%rd2+50], %r118;
	ld.shared.u32 	%r119, [%r98+56];
	st.local.u16 	[%rd2+52], %r119;
	bfe.u32 	%r120, %r119, 16, 8;
	st.local.u8 	[%rd2+54], %r120;
	ld.shared.u32 	%r121, [%r98+60];
	st.local.u16 	[%rd2+56], %r121;
	bfe.u32 	%r122, %r121, 16, 8;
	st.local.u8 	[%rd2+58], %r122;
	ld.shared.u32 	%r123, [%r98+64];
	st.local.u16 	[%rd2+60], %r123;
	bfe.u32 	%r124, %r123, 16, 8;
	st.local.u8 	[%rd2+62], %r124;
	ld.shared.u32 	%r125, [%r98+68];
	st.local.u16 	[%rd2+64], %r125;
	bfe.u32 	%r126, %r125, 16, 8;
	st.local.u8 	[%rd2+66], %r126;
	ld.shared.u32 	%r127, [%r98+72];
	st.local.u16 	[%rd2+68], %r127;
	bfe.u32 	%r128, %r127, 16, 8;
	st.local.u8 	[%rd2+70], %r128;
	ld.shared.u32 	%r129, [%r98+76];
	st.local.u16 	[%rd2+72], %r129;
	bfe.u32 	%r130, %r129, 16, 8;
	st.local.u8 	[%rd2+74], %r130;
	.pragma "used_bytes_mask 7";
	ld.local.u32 	%r131, [%rd2+12];
	bfe.u32 	%r132, %r131, 0, 8;
	bfe.u32 	%r133, %r131, 8, 8;
	bfe.u32 	%r134, %r131, 16, 8;
	ld.local.v2.b32 	{%r135, %r136}, [%rd2+16];
	st.local.u32 	[%rd21], %r135;
	cvt.u64.u32 	%rd72, %r132;
	and.b64  	%rd73, %rd72, 255;
	add.s64 	%rd74, %rd21, %rd73;
	ld.local.u8 	%rd75, [%rd74];
	cvt.u64.u32 	%rd76, %r133;
	and.b64  	%rd77, %rd76, 255;
	add.s64 	%rd78, %rd21, %rd77;
	ld.local.u8 	%rd79, [%rd78];
	cvt.u64.u32 	%rd80, %r134;
	and.b64  	%rd81, %rd80, 255;
	add.s64 	%rd82, %rd21, %rd81;
	ld.local.u8 	%rd83, [%rd82];
	st.local.u32 	[%rd20], %r136;
	add.s64 	%rd84, %rd20, %rd75;
	ld.local.u8 	%rd85, [%rd84];
	add.s64 	%rd86, %rd20, %rd79;
	ld.local.u8 	%rd87, [%rd86];
	add.s64 	%rd88, %rd20, %rd83;
	ld.local.u8 	%rd89, [%rd88];
	ld.local.v2.b32 	{%r137, %r138}, [%rd2+24];
	st.local.u32 	[%rd19], %r137;
	add.s64 	%rd90, %rd19, %rd85;
	ld.local.u8 	%rd91, [%rd90];
	add.s64 	%rd92, %rd19, %rd87;
	ld.local.u8 	%rd93, [%rd92];
	add.s64 	%rd94, %rd19, %rd89;
	ld.local.u8 	%rd95, [%rd94];
	st.local.u32 	[%rd18], %r138;
	add.s64 	%rd96, %rd18, %rd91;
	ld.local.u8 	%rd97, [%rd96];
	add.s64 	%rd98, %rd18, %rd93;
	ld.local.u8 	%rd99, [%rd98];
	add.s64 	%rd100, %rd18, %rd95;
	ld.local.u8 	%rd101, [%rd100];
	ld.local.v2.b32 	{%r139, %r140}, [%rd2+32];
	st.local.u32 	[%rd17], %r139;
	add.s64 	%rd102, %rd17, %rd97;
	ld.local.u8 	%rd103, [%rd102];
	add.s64 	%rd104, %rd17, %rd99;
	ld.local.u8 	%rd105, [%rd104];
	add.s64 	%rd106, %rd17, %rd101;
	ld.local.u8 	%rd107, [%rd106];
	st.local.u32 	[%rd16], %r140;
	add.s64 	%rd108, %rd16, %rd103;
	ld.local.u8 	%rd109, [%rd108];
	add.s64 	%rd110, %rd16, %rd105;
	ld.local.u8 	%rd111, [%rd110];
	add.s64 	%rd112, %rd16, %rd107;
	ld.local.u8 	%rd113, [%rd112];
	ld.local.v2.b32 	{%r141, %r142}, [%rd2+40];
	st.local.u32 	[%rd15], %r141;
	add.s64 	%rd114, %rd15, %rd109;
	ld.local.u8 	%rd115, [%rd114];
	add.s64 	%rd116, %rd15, %rd111;
	ld.local.u8 	%rd117, [%rd116];
	add.s64 	%rd118, %rd15, %rd113;
	ld.local.u8 	%rd119, [%rd118];
	st.local.u32 	[%rd14], %r142;
	add.s64 	%rd120, %rd14, %rd115;
	ld.local.u8 	%rd121, [%rd120];
	add.s64 	%rd122, %rd14, %rd117;
	ld.local.u8 	%rd123, [%rd122];
	add.s64 	%rd124, %rd14, %rd119;
	ld.local.u8 	%rd125, [%rd124];
	ld.local.v2.b32 	{%r143, %r144}, [%rd2+48];
	st.local.u32 	[%rd13], %r143;
	add.s64 	%rd126, %rd13, %rd121;
	ld.local.u8 	%rd127, [%rd126];
	add.s64 	%rd128, %rd13, %rd123;
	ld.local.u8 	%rd129, [%rd128];
	add.s64 	%rd130, %rd13, %rd125;
	ld.local.u8 	%rd131, [%rd130];
	st.local.u32 	[%rd12], %r144;
	add.s64 	%rd132, %rd12, %rd127;
	ld.local.u8 	%rd133, [%rd132];
	add.s64 	%rd134, %rd12, %rd129;
	ld.local.u8 	%rd135, [%rd134];
	add.s64 	%rd136, %rd12, %rd131;
	ld.local.u8 	%rd137, [%rd136];
	ld.local.v2.b32 	{%r145, %r146}, [%rd2+56];
	st.local.u32 	[%rd11], %r145;
	add.s64 	%rd138, %rd11, %rd133;
	ld.local.u8 	%rd139, [%rd138];
	add.s64 	%rd140, %rd11, %rd135;
	ld.local.u8 	%rd141, [%rd140];
	add.s64 	%rd142, %rd11, %rd137;
	ld.local.u8 	%rd143, [%rd142];
	st.local.u32 	[%rd10], %r146;
	add.s64 	%rd144, %rd10, %rd139;
	ld.local.u8 	%rd145, [%rd144];
	add.s64 	%rd146, %rd10, %rd141;
	ld.local.u8 	%rd147, [%rd146];
	add.s64 	%rd148, %rd10, %rd143;
	ld.local.u8 	%rd149, [%rd148];
	ld.local.v2.b32 	{%r147, %r148}, [%rd2+64];
	st.local.u32 	[%rd9], %r147;
	add.s64 	%rd150, %rd9, %rd145;
	ld.local.u8 	%rd151, [%rd150];
	add.s64 	%rd152, %rd9, %rd147;
	ld.local.u8 	%rd153, [%rd152];
	add.s64 	%rd154, %rd9, %rd149;
	ld.local.u8 	%rd155, [%rd154];
	st.local.u32 	[%rd8], %r148;
	add.s64 	%rd156, %rd8, %rd151;
	ld.local.u8 	%rd157, [%rd156];
	add.s64 	%rd158, %rd8, %rd153;
	ld.local.u8 	%rd159, [%rd158];
	add.s64 	%rd160, %rd8, %rd155;
	ld.local.u8 	%rd161, [%rd160];
	ld.local.u32 	%r149, [%rd2+72];
	st.local.u32 	[%rd7], %r149;
	add.s64 	%rd162, %rd7, %rd157;
	ld.local.u8 	%rs14, [%rd162];
	add.s64 	%rd163, %rd7, %rd159;
	ld.local.u8 	%rs15, [%rd163];
	add.s64 	%rd164, %rd7, %rd161;
	ld.local.u8 	%rs16, [%rd164];
	// begin inline asm
	mov.u32 %r66, %laneid;
	// end inline asm
	ld.local.u8 	%r150, [%rd6+3];
	shl.b32 	%r151, %r150, 24;
	cvt.u32.u16 	%r152, %rs15;
	cvt.u32.u16 	%r153, %rs14;
	prmt.b32 	%r154, %r153, %r152, 0x3340U;
	cvt.u32.u16 	%r155, %rs16;
	prmt.b32 	%r156, %r155, %r150, 0x3340U;
	prmt.b32 	%r157, %r154, %r156, 0x5410U;
	st.local.u32 	[%rd5], %r157;
	shl.b32 	%r158, %r155, 16;
	and.b32  	%r159, %r158, 16711680;
	mul.wide.u16 	%r160, %rs15, 256;
	and.b32  	%r161, %r153, 255;
	or.b32  	%r162, %r159, %r160;
	or.b32  	%r163, %r162, %r161;
	or.b32  	%r68, %r163, %r151;
	mov.b32 	%r94, 1;
	mov.b32 	%r95, 0;
	mov.b32 	%r96, -1;
	// begin inline asm
	shfl.sync.up.b32 %r67, %r68, %r94, %r95, %r96;
	// end inline asm
	shr.u32 	%r164, %r67, 8;
	shr.u32 	%r165, %r67, 16;
	and.b32  	%r166, %r67, 255;
	cvt.u64.u32 	%rd165, %r166;
	add.s64 	%rd166, %rd5, %rd165;
	ld.local.u8 	%rs17, [%rd166];
	and.b32  	%r167, %r164, 255;
	cvt.u64.u32 	%rd167, %r167;
	add.s64 	%rd168, %rd5, %rd167;
	ld.local.u8 	%rs18, [%rd168];
	and.b32  	%r168, %r165, 255;
	cvt.u64.u32 	%rd169, %r168;
	add.s64 	%rd170, %rd5, %rd169;
	ld.local.u8 	%rs19, [%rd170];
	setp.lt.s32 	%p8, %r66, 1;
	selp.b16 	%rs20, %rs14, %rs17, %p8;
	selp.b16 	%rs21, %rs15, %rs18, %p8;
	selp.b16 	%rs22, %rs16, %rs19, %p8;
	cvt.u32.u16 	%r169, %rs21;
	cvt.u32.u16 	%r170, %rs20;
	prmt.b32 	%r171, %r170, %r169, 0x3340U;
	cvt.u32.u16 	%r172, %rs22;
	prmt.b32 	%r173, %r172, %r150, 0x3340U;
	prmt.b32 	%r174, %r171, %r173, 0x5410U;
	st.local.u32 	[%rd5], %r174;
	shl.b32 	%r175, %r172, 16;
	and.b32  	%r176, %r175, 16711680;
	and.b16  	%rs23, %rs21, 255;
	mul.wide.u16 	%r177, %rs23, 256;
	and.b32  	%r178, %r170, 255;
	or.b32  	%r179, %r176, %r177;
	or.b32  	%r180, %r179, %r178;
	or.b32  	%r73, %r180, %r151;
	mov.b32 	%r74, 2;
	// begin inline asm
	shfl.sync.up.b32 %r72, %r73, %r74, %r95, %r96;
	// end inline asm
	shr.u32 	%r181, %r72, 8;
	shr.u32 	%r182, %r72, 16;
	and.b32  	%r183, %r72, 255;
	cvt.u64.u32 	%rd171, %r183;
	add.s64 	%rd172, %rd5, %rd171;
	ld.local.u8 	%rs24, [%rd172];
	and.b32  	%r184, %r181, 255;
	cvt.u64.u32 	%rd173, %r184;
	add.s64 	%rd174, %rd5, %rd173;
	ld.local.u8 	%rs25, [%rd174];
	and.b32  	%r185, %r182, 255;
	cvt.u64.u32 	%rd175, %r185;
	add.s64 	%rd176, %rd5, %rd175;
	ld.local.u8 	%rs26, [%rd176];
	setp.lt.s32 	%p9, %r66, 2;
	selp.b16 	%rs27, %rs20, %rs24, %p9;
	selp.b16 	%rs28, %rs21, %rs25, %p9;
	selp.b16 	%rs29, %rs22, %rs26, %p9;
	cvt.u32.u16 	%r186, %rs28;
	cvt.u32.u16 	%r187, %rs27;
	prmt.b32 	%r188, %r187, %r186, 0x3340U;
	cvt.u32.u16 	%r189, %rs29;
	prmt.b32 	%r190, %r189, %r150, 0x3340U;
	prmt.b32 	%r191, %r188, %r190, 0x5410U;
	st.local.u32 	[%rd5], %r191;
	shl.b32 	%r192, %r189, 16;
	and.b32  	%r193, %r192, 16711680;
	and.b16  	%rs30, %rs28, 255;
	mul.wide.u16 	%r194, %rs30, 256;
	and.b32  	%r195, %r187, 255;
	or.b32  	%r196, %r193, %r194;
	or.b32  	%r197, %r196, %r195;
	or.b32  	%r78, %r197, %r151;
	mov.b32 	%r79, 4;
	// begin inline asm
	shfl.sync.up.b32 %r77, %r78, %r79, %r95, %r96;
	// end inline asm
	shr.u32 	%r198, %r77, 8;
	shr.u32 	%r199, %r77, 16;
	and.b32  	%r200, %r77, 255;
	cvt.u64.u32 	%rd177, %r200;
	add.s64 	%rd178, %rd5, %rd177;
	ld.local.u8 	%rs31, [%rd178];
	and.b32  	%r201, %r198, 255;
	cvt.u64.u32 	%rd179, %r201;
	add.s64 	%rd180, %rd5, %rd179;
	ld.local.u8 	%rs32, [%rd180];
	and.b32  	%r202, %r199, 255;
	cvt.u64.u32 	%rd181, %r202;
	add.s64 	%rd182, %rd5, %rd181;
	ld.local.u8 	%rs33, [%rd182];
	setp.lt.s32 	%p10, %r66, 4;
	selp.b16 	%rs34, %rs27, %rs31, %p10;
	selp.b16 	%rs35, %rs28, %rs32, %p10;
	selp.b16 	%rs36, %rs29, %rs33, %p10;
	cvt.u32.u16 	%r203, %rs35;
	cvt.u32.u16 	%r204, %rs34;
	prmt.b32 	%r205, %r204, %r203, 0x3340U;
	cvt.u32.u16 	%r206, %rs36;
	prmt.b32 	%r207, %r206, %r150, 0x3340U;
	prmt.b32 	%r208, %r205, %r207, 0x5410U;
	st.local.u32 	[%rd5], %r208;
	shl.b32 	%r209, %r206, 16;
	and.b32  	%r210, %r209, 16711680;
	and.b16  	%rs37, %rs35, 255;
	mul.wide.u16 	%r211, %rs37, 256;
	and.b32  	%r212, %r204, 255;
	or.b32  	%r213, %r210, %r211;
	or.b32  	%r214, %r213, %r212;
	or.b32  	%r83, %r214, %r151;
	mov.b32 	%r84, 8;
	// begin inline asm
	shfl.sync.up.b32 %r82, %r83, %r84, %r95, %r96;
	// end inline asm
	shr.u32 	%r215, %r82, 8;
	shr.u32 	%r216, %r82, 16;
	and.b32  	%r217, %r82, 255;
	cvt.u64.u32 	%rd183, %r217;
	add.s64 	%rd184, %rd5, %rd183;
	ld.local.u8 	%rs38, [%rd184];
	and.b32  	%r218, %r215, 255;
	cvt.u64.u32 	%rd185, %r218;
	add.s64 	%rd186, %rd5, %rd185;
	ld.local.u8 	%rs39, [%rd186];
	and.b32  	%r219, %r216, 255;
	cvt.u64.u32 	%rd187, %r219;
	add.s64 	%rd188, %rd5, %rd187;
	ld.local.u8 	%rs40, [%rd188];
	setp.lt.s32 	%p11, %r66, 8;
	selp.b16 	%rs41, %rs34, %rs38, %p11;
	selp.b16 	%rs42, %rs35, %rs39, %p11;
	selp.b16 	%rs43, %rs36, %rs40, %p11;
	cvt.u32.u16 	%r220, %rs42;
	cvt.u32.u16 	%r221, %rs41;
	prmt.b32 	%r222, %r221, %r220, 0x3340U;
	cvt.u32.u16 	%r223, %rs43;
	prmt.b32 	%r224, %r223, %r150, 0x3340U;
	prmt.b32 	%r225, %r222, %r224, 0x5410U;
	st.local.u32 	[%rd5], %r225;
	shl.b32 	%r226, %r223, 16;
	and.b32  	%r227, %r226, 16711680;
	and.b16  	%rs44, %rs42, 255;
	mul.wide.u16 	%r228, %rs44, 256;
	and.b32  	%r229, %r221, 255;
	or.b32  	%r230, %r227, %r228;
	or.b32  	%r231, %r230, %r229;
	or.b32  	%r88, %r231, %r151;
	mov.b32 	%r89, 16;
	// begin inline asm
	shfl.sync.up.b32 %r87, %r88, %r89, %r95, %r96;
	// end inline asm
	shr.u32 	%r232, %r87, 8;
	shr.u32 	%r233, %r87, 16;
	and.b32  	%r234, %r87, 255;
	cvt.u64.u32 	%rd189, %r234;
	add.s64 	%rd190, %rd5, %rd189;
	ld.local.u8 	%rs45, [%rd190];
	and.b32  	%r235, %r232, 255;
	cvt.u64.u32 	%rd191, %r235;
	add.s64 	%rd192, %rd5, %rd191;
	ld.local.u8 	%rs46, [%rd192];
	and.b32  	%r236, %r233, 255;
	cvt.u64.u32 	%rd193, %r236;
	add.s64 	%rd194, %rd5, %rd193;
	ld.local.u8 	%rs47, [%rd194];
	setp.lt.s32 	%p12, %r66, 16;
	selp.b16 	%rs48, %rs41, %rs45, %p12;
	selp.b16 	%rs49, %rs42, %rs46, %p12;
	selp.b16 	%rs50, %rs43, %rs47, %p12;
	st.local.v2.u8 	[%rd6], {%rs48, %rs49};
	st.local.u8 	[%rd6+2], %rs50;
	cvt.u32.u16 	%r237, %rs50;
	shl.b32 	%r238, %r237, 16;
	and.b32  	%r239, %r238, 16711680;
	and.b16  	%rs51, %rs49, 255;
	mul.wide.u16 	%r240, %rs51, 256;
	cvt.u32.u16 	%r241, %rs48;
	and.b32  	%r242, %r241, 255;
	or.b32  	%r243, %r240, %r242;
	or.b32  	%r244, %r243, %r239;
	or.b32  	%r245, %r244, %r151;
	shfl.sync.idx.b32	%r14|%p13, %r245, 31, 31, -1;
	cvt.u64.u16 	%rd195, %rs1;
	and.b64  	%rd196, %rd195, 255;
	add.s64 	%rd197, %rd6, %rd196;
	ld.local.u8 	%r246, [%rd197];
	cvt.u64.u16 	%rd198, %rs2;
	and.b64  	%rd199, %rd198, 255;
	add.s64 	%rd200, %rd6, %rd199;
	ld.local.u8 	%rs52, [%rd200];
	cvt.u64.u16 	%rd201, %rs3;
	and.b64  	%rd202, %rd201, 255;
	add.s64 	%rd203, %rd6, %rd202;
	ld.local.u8 	%r247, [%rd203];
	shl.b32 	%r248, %r247, 16;
	mul.wide.u16 	%r249, %rs52, 256;
	or.b32  	%r250, %r249, %r246;
	or.b32  	%r251, %r250, %r248;
	or.b32  	%r93, %r251, %r151;
	// begin inline asm
	shfl.sync.up.b32 %r92, %r93, %r94, %r95, %r96;
	// end inline asm
	cvt.u16.u32 	%rs53, %r92;
	shr.u32 	%r252, %r92, 8;
	cvt.u16.u32 	%rs54, %r252;
	{ .reg .b16 tmp; mov.b32 {tmp, %rs55}, %r92; }
	setp.eq.s32 	%p14, %r66, 0;
	selp.b16 	%rs56, %rs3, %rs55, %p14;
	selp.b16 	%rs57, %rs2, %rs54, %p14;
	selp.b16 	%rs58, %rs1, %rs53, %p14;
	ld.shared.u32 	%r253, [%r98+16];
	st.local.u16 	[%rd2+12], %r253;
	bfe.u32 	%r254, %r253, 16, 8;
	st.local.u8 	[%rd2+14], %r254;
	ld.shared.u32 	%r255, [%r98+20];
	st.local.u16 	[%rd2+16], %r255;
	bfe.u32 	%r256, %r255, 16, 8;
	st.local.u8 	[%rd2+18], %r256;
	ld.shared.u32 	%r257, [%r98+24];
	st.local.u16 	[%rd2+20], %r257;
	bfe.u32 	%r258, %r257, 16, 8;
	st.local.u8 	[%rd2+22], %r258;
	ld.shared.u32 	%r259, [%r98+28];
	st.local.u16 	[%rd2+24], %r259;
	bfe.u32 	%r260, %r259, 16, 8;
	st.local.u8 	[%rd2+26], %r260;
	ld.shared.u32 	%r261, [%r98+32];
	st.local.u16 	[%rd2+28], %r261;
	bfe.u32 	%r262, %r261, 16, 8;
	st.local.u8 	[%rd2+30], %r262;
	ld.shared.u32 	%r263, [%r98+36];
	st.local.u16 	[%rd2+32], %r263;
	bfe.u32 	%r264, %r263, 16, 8;
	st.local.u8 	[%rd2+34], %r264;
	ld.shared.u32 	%r265, [%r98+40];
	st.local.u16 	[%rd2+36], %r265;
	bfe.u32 	%r266, %r265, 16, 8;
	st.local.u8 	[%rd2+38], %r266;
	ld.shared.u32 	%r267, [%r98+44];
	st.local.u16 	[%rd2+40], %r267;
	bfe.u32 	%r268, %r267, 16, 8;
	st.local.u8 	[%rd2+42], %r268;
	ld.shared.u32 	%r269, [%r98+48];
	st.local.u16 	[%rd2+44], %r269;
	bfe.u32 	%r270, %r269, 16, 8;
	st.local.u8 	[%rd2+46], %r270;
	ld.shared.u32 	%r271, [%r98+52];
	st.local.u16 	[%rd2+48], %r271;
	bfe.u32 	%r272, %r271, 16, 8;
	st.local.u8 	[%rd2+50], %r272;
	ld.shared.u32 	%r273, [%r98+56];
	st.local.u16 	[%rd2+52], %r273;
	bfe.u32 	%r274, %r273, 16, 8;
	st.local.u8 	[%rd2+54], %r274;
	ld.shared.u32 	%r275, [%r98+60];
	st.local.u16 	[%rd2+56], %r275;
	bfe.u32 	%r276, %r275, 16, 8;
	st.local.u8 	[%rd2+58], %r276;
	ld.shared.u32 	%r277, [%r98+64];
	st.local.u16 	[%rd2+60], %r277;
	bfe.u32 	%r278, %r277, 16, 8;
	st.local.u8 	[%rd2+62], %r278;
	ld.shared.u32 	%r279, [%r98+68];
	st.local.u16 	[%rd2+64], %r279;
	bfe.u32 	%r280, %r279, 16, 8;
	st.local.u8 	[%rd2+66], %r280;
	ld.shared.u32 	%r281, [%r98+72];
	st.local.u16 	[%rd2+68], %r281;
	bfe.u32 	%r282, %r281, 16, 8;
	st.local.u8 	[%rd2+70], %r282;
	ld.shared.u32 	%r283, [%r98+76];
	st.local.u16 	[%rd2+72], %r283;
	bfe.u32 	%r284, %r283, 16, 8;
	st.local.u8 	[%rd2+74], %r284;
	ld.local.u32 	%r285, [%rd2+12];
	st.local.u32 	[%rd4], %r285;
	cvt.u64.u16 	%rd204, %rs58;
	and.b64  	%rd205, %rd204, 255;
	add.s64 	%rd206, %rd4, %rd205;
	ld.local.u8 	%rs59, [%rd206];
	cvt.u64.u16 	%rd207, %rs57;
	and.b64  	%rd208, %rd207, 255;
	add.s64 	%rd209, %rd4, %rd208;
	ld.local.u8 	%rs60, [%rd209];
	cvt.u64.u16 	%rd210, %rs56;
	and.b64  	%rd211, %rd210, 255;
	add.s64 	%rd212, %rd4, %rd211;
	ld.local.u8 	%rs61, [%rd212];
	st.local.v2.u8 	[%rd4], {%rs59, %rs60};
	st.local.v2.u8 	[%rd2+12], {%rs58, %rs57};
	st.local.u8 	[%rd2+14], %rs56;
	cvt.u64.u16 	%rd213, %rs59;
	and.b64  	%rd214, %rd213, 255;
	add.s64 	%rd215, %rd2, %rd214;
	ld.local.u8 	%rs62, [%rd215+16];
	cvt.u64.u16 	%rd216, %rs60;
	and.b64  	%rd217, %rd216, 255;
	add.s64 	%rd218, %rd2, %rd217;
	ld.local.u8 	%rs63, [%rd218+16];
	cvt.u64.u16 	%rd219, %rs61;
	and.b64  	%rd220, %rd219, 255;
	add.s64 	%rd221, %rd2, %rd220;
	ld.local.u8 	%rs64, [%rd221+16];
	st.local.v2.u8 	[%rd2+16], {%rs59, %rs60};
	st.local.u8 	[%rd2+18], %rs61;
	cvt.u64.u16 	%rd222, %rs62;
	and.b64  	%rd223, %rd222, 255;
	add.s64 	%rd224, %rd2, %rd223;
	ld.local.u8 	%rs65, [%rd224+20];
	cvt.u64.u16 	%rd225, %rs63;
	and.b64  	%rd226, %rd225, 255;
	add.s64 	%rd227, %rd2, %rd226;
	ld.local.u8 	%rs66, [%rd227+20];
	cvt.u64.u16 	%rd228, %rs64;
	and.b64  	%rd229, %rd228, 255;
	add.s64 	%rd230, %rd2, %rd229;
	ld.local.u8 	%rs67, [%rd230+20];
	st.local.v2.u8 	[%rd2+20], {%rs62, %rs63};
	st.local.u8 	[%rd2+22], %rs64;
	cvt.u64.u16 	%rd231, %rs65;
	and.b64  	%rd232, %rd231, 255;
	add.s64 	%rd233, %rd2, %rd232;
	ld.local.u8 	%rs68, [%rd233+24];
	cvt.u64.u16 	%rd234, %rs66;
	and.b64  	%rd235, %rd234, 255;
	add.s64 	%rd236, %rd2, %rd235;
	ld.local.u8 	%rs69, [%rd236+24];
	cvt.u64.u16 	%rd237, %rs67;
	and.b64  	%rd238, %rd237, 255;
	add.s64 	%rd239, %rd2, %rd238;
	ld.local.u8 	%rs70, [%rd239+24];
	st.local.v2.u8 	[%rd2+24], {%rs65, %rs66};
	st.local.u8 	[%rd2+26], %rs67;
	cvt.u64.u16 	%rd240, %rs68;
	and.b64  	%rd241, %rd240, 255;
	add.s64 	%rd242, %rd2, %rd241;
	ld.local.u8 	%rs71, [%rd242+28];
	cvt.u64.u16 	%rd243, %rs69;
	and.b64  	%rd244, %rd243, 255;
	add.s64 	%rd245, %rd2, %rd244;
	ld.local.u8 	%rs72, [%rd245+28];
	cvt.u64.u16 	%rd246, %rs70;
	and.b64  	%rd247, %rd246, 255;
	add.s64 	%rd248, %rd2, %rd247;
	ld.local.u8 	%rs73, [%rd248+28];
	st.local.v2.u8 	[%rd2+28], {%rs68, %rs69};
	st.local.u8 	[%rd2+30], %rs70;
	cvt.u64.u16 	%rd249, %rs71;
	and.b64  	%rd250, %rd249, 255;
	add.s64 	%rd251, %rd2, %rd250;
	ld.local.u8 	%rs74, [%rd251+32];
	cvt.u64.u16 	%rd252, %rs72;
	and.b64  	%rd253, %rd252, 255;
	add.s64 	%rd254, %rd2, %rd253;
	ld.local.u8 	%rs75, [%rd254+32];
	cvt.u64.u16 	%rd255, %rs73;
	and.b64  	%rd256, %rd255, 255;
	add.s64 	%rd257, %rd2, %rd256;
	ld.local.u8 	%rs76, [%rd257+32];
	st.local.v2.u8 	[%rd2+32], {%rs71, %rs72};
	st.local.u8 	[%rd2+34], %rs73;
	cvt.u64.u16 	%rd258, %rs74;
	and.b64  	%rd259, %rd258, 255;
	add.s64 	%rd260, %rd2, %rd259;
	ld.local.u8 	%rs77, [%rd260+36];
	cvt.u64.u16 	%rd261, %rs75;
	and.b64  	%rd262, %rd261, 255;
	add.s64 	%rd263, %rd2, %rd262;
	ld.local.u8 	%rs78, [%rd263+36];
	cvt.u64.u16 	%rd264, %rs76;
	and.b64  	%rd265, %rd264, 255;
	add.s64 	%rd266, %rd2, %rd265;
	ld.local.u8 	%rs79, [%rd266+36];
	st.local.v2.u8 	[%rd2+36], {%rs74, %rs75};
	st.local.u8 	[%rd2+38], %rs76;
	cvt.u64.u16 	%rd267, %rs77;
	and.b64  	%rd268, %rd267, 255;
	add.s64 	%rd269, %rd2, %rd268;
	ld.local.u8 	%rs80, [%rd269+40];
	cvt.u64.u16 	%rd270, %rs78;
	and.b64  	%rd271, %rd270, 255;
	add.s64 	%rd272, %rd2, %rd271;
	ld.local.u8 	%rs81, [%rd272+40];
	cvt.u64.u16 	%rd273, %rs79;
	and.b64  	%rd274, %rd273, 255;
	add.s64 	%rd275, %rd2, %rd274;
	ld.local.u8 	%rs82, [%rd275+40];
	st.local.v2.u8 	[%rd2+40], {%rs77, %rs78};
	st.local.u8 	[%rd2+42], %rs79;
	cvt.u64.u16 	%rd276, %rs80;
	and.b64  	%rd277, %rd276, 255;
	add.s64 	%rd278, %rd2, %rd277;
	ld.local.u8 	%rs83, [%rd278+44];
	cvt.u64.u16 	%rd279, %rs81;
	and.b64  	%rd280, %rd279, 255;
	add.s64 	%rd281, %rd2, %rd280;
	ld.local.u8 	%rs84, [%rd281+44];
	cvt.u64.u16 	%rd282, %rs82;
	and.b64  	%rd283, %rd282, 255;
	add.s64 	%rd284, %rd2, %rd283;
	ld.local.u8 	%rs85, [%rd284+44];
	st.local.v2.u8 	[%rd2+44], {%rs80, %rs81};
	st.local.u8 	[%rd2+46], %rs82;
	cvt.u64.u16 	%rd285, %rs83;
	and.b64  	%rd286, %rd285, 255;
	add.s64 	%rd287, %rd2, %rd286;
	ld.local.u8 	%rs86, [%rd287+48];
	cvt.u64.u16 	%rd288, %rs84;
	and.b64  	%rd289, %rd288, 255;
	add.s64 	%rd290, %rd2, %rd289;
	ld.local.u8 	%rs87, [%rd290+48];
	cvt.u64.u16 	%rd291, %rs85;
	and.b64  	%rd292, %rd291, 255;
	add.s64 	%rd293, %rd2, %rd292;
	ld.local.u8 	%rs88, [%rd293+48];
	st.local.v2.u8 	[%rd2+48], {%rs83, %rs84};
	st.local.u8 	[%rd2+50], %rs85;
	cvt.u64.u16 	%rd294, %rs86;
	and.b64  	%rd295, %rd294, 255;
	add.s64 	%rd296, %rd2, %rd295;
	ld.local.u8 	%rs89, [%rd296+52];
	cvt.u64.u16 	%rd297, %rs87;
	and.b64  	%rd298, %rd297, 255;
	add.s64 	%rd299, %rd2, %rd298;
	ld.local.u8 	%rs90, [%rd299+52];
	cvt.u64.u16 	%rd300, %rs88;
	and.b64  	%rd301, %rd300, 255;
	add.s64 	%rd302, %rd2, %rd301;
	ld.local.u8 	%rs91, [%rd302+52];
	st.local.v2.u8 	[%rd2+52], {%rs86, %rs87};
	st.local.u8 	[%rd2+54], %rs88;
	cvt.u64.u16 	%rd303, %rs89;
	and.b64  	%rd304, %rd303, 255;
	add.s64 	%rd305, %rd2, %rd304;
	ld.local.u8 	%rs92, [%rd305+56];
	cvt.u64.u16 	%rd306, %rs90;
	and.b64  	%rd307, %rd306, 255;
	add.s64 	%rd308, %rd2, %rd307;
	ld.local.u8 	%rs93, [%rd308+56];
	cvt.u64.u16 	%rd309, %rs91;
	and.b64  	%rd310, %rd309, 255;
	add.s64 	%rd311, %rd2, %rd310;
	ld.local.u8 	%rs94, [%rd311+56];
	st.local.v2.u8 	[%rd2+56], {%rs89, %rs90};
	st.local.u8 	[%rd2+58], %rs91;
	cvt.u64.u16 	%rd312, %rs92;
	and.b64  	%rd313, %rd312, 255;
	add.s64 	%rd314, %rd2, %rd313;
	ld.local.u8 	%rs95, [%rd314+60];
	cvt.u64.u16 	%rd315, %rs93;
	and.b64  	%rd316, %rd315, 255;
	add.s64 	%rd317, %rd2, %rd316;
	ld.local.u8 	%rs96, [%rd317+60];
	cvt.u64.u16 	%rd318, %rs94;
	and.b64  	%rd319, %rd318, 255;
	add.s64 	%rd320, %rd2, %rd319;
	ld.local.u8 	%rs97, [%rd320+60];
	st.local.v2.u8 	[%rd2+60], {%rs92, %rs93};
	st.local.u8 	[%rd2+62], %rs94;
	cvt.u64.u16 	%rd321, %rs95;
	and.b64  	%rd322, %rd321, 255;
	add.s64 	%rd323, %rd2, %rd322;
	ld.local.u8 	%rs98, [%rd323+64];
	cvt.u64.u16 	%rd324, %rs96;
	and.b64  	%rd325, %rd324, 255;
	add.s64 	%rd326, %rd2, %rd325;
	ld.local.u8 	%rs99, [%rd326+64];
	cvt.u64.u16 	%rd327, %rs97;
	and.b64  	%rd328, %rd327, 255;
	add.s64 	%rd329, %rd2, %rd328;
	ld.local.u8 	%rs100, [%rd329+64];
	st.local.v2.u8 	[%rd2+64], {%rs95, %rs96};
	st.local.u8 	[%rd2+66], %rs97;
	cvt.u64.u16 	%rd330, %rs98;
	and.b64  	%rd331, %rd330, 255;
	add.s64 	%rd332, %rd2, %rd331;
	ld.local.u8 	%rs101, [%rd332+68];
	cvt.u64.u16 	%rd333, %rs99;
	and.b64  	%rd334, %rd333, 255;
	add.s64 	%rd335, %rd2, %rd334;
	ld.local.u8 	%rs102, [%rd335+68];
	cvt.u64.u16 	%rd336, %rs100;
	and.b64  	%rd337, %rd336, 255;
	add.s64 	%rd338, %rd2, %rd337;
	ld.local.u8 	%rs103, [%rd338+68];
	st.local.v2.u8 	[%rd2+68], {%rs98, %rs99};
	st.local.u8 	[%rd2+70], %rs100;
	st.local.v2.u8 	[%rd2+72], {%rs101, %rs102};
	st.local.u8 	[%rd2+74], %rs103;
	ld.local.u32 	%r286, [%rd2+12];
	st.shared.u16 	[%r98+16], %r286;
	bfe.u32 	%r287, %r286, 16, 8;
	st.shared.u8 	[%r98+18], %r287;
	ld.local.u32 	%r288, [%rd2+16];
	st.shared.u16 	[%r98+20], %r288;
	bfe.u32 	%r289, %r288, 16, 8;
	st.shared.u8 	[%r98+22], %r289;
	ld.local.u32 	%r290, [%rd2+20];
	st.shared.u16 	[%r98+24], %r290;
	bfe.u32 	%r291, %r290, 16, 8;
	st.shared.u8 	[%r98+26], %r291;
	ld.local.u32 	%r292, [%rd2+24];
	st.shared.u16 	[%r98+28], %r292;
	bfe.u32 	%r293, %r292, 16, 8;
	st.shared.u8 	[%r98+30], %r293;
	ld.local.u32 	%r294, [%rd2+28];
	st.shared.u16 	[%r98+32], %r294;
	bfe.u32 	%r295, %r294, 16, 8;
	st.shared.u8 	[%r98+34], %r295;
	ld.local.u32 	%r296, [%rd2+32];
	st.shared.u16 	[%r98+36], %r296;
	bfe.u32 	%r297, %r296, 16, 8;
	st.shared.u8 	[%r98+38], %r297;
	ld.local.u32 	%r298, [%rd2+36];
	st.shared.u16 	[%r98+40], %r298;
	bfe.u32 	%r299, %r298, 16, 8;
	st.shared.u8 	[%r98+42], %r299;
	ld.local.u32 	%r300, [%rd2+40];
	st.shared.u16 	[%r98+44], %r300;
	bfe.u32 	%r301, %r300, 16, 8;
	st.shared.u8 	[%r98+46], %r301;
	ld.local.u32 	%r302, [%rd2+44];
	st.shared.u16 	[%r98+48], %r302;
	bfe.u32 	%r303, %r302, 16, 8;
	st.shared.u8 	[%r98+50], %r303;
	ld.local.u32 	%r304, [%rd2+48];
	st.shared.u16 	[%r98+52], %r304;
	bfe.u32 	%r305, %r304, 16, 8;
	st.shared.u8 	[%r98+54], %r305;
	ld.local.u32 	%r306, [%rd2+52];
	st.shared.u16 	[%r98+56], %r306;
	bfe.u32 	%r307, %r306, 16, 8;
	st.shared.u8 	[%r98+58], %r307;
	ld.local.u32 	%r308, [%rd2+56];
	st.shared.u16 	[%r98+60], %r308;
	bfe.u32 	%r309, %r308, 16, 8;
	st.shared.u8 	[%r98+62], %r309;
	ld.local.u32 	%r310, [%rd2+60];
	st.shared.u16 	[%r98+64], %r310;
	bfe.u32 	%r311, %r310, 16, 8;
	st.shared.u8 	[%r98+66], %r311;
	ld.local.u32 	%r312, [%rd2+64];
	st.shared.u16 	[%r98+68], %r312;
	bfe.u32 	%r313, %r312, 16, 8;
	st.shared.u8 	[%r98+70], %r313;
	ld.local.u32 	%r314, [%rd2+68];
	st.shared.u16 	[%r98+72], %r314;
	bfe.u32 	%r315, %r314, 16, 8;
	st.shared.u8 	[%r98+74], %r315;
	ld.local.u32 	%r316, [%rd2+72];
	st.shared.u16 	[%r98+76], %r316;
	bfe.u32 	%r317, %r316, 16, 8;
	st.shared.u8 	[%r98+78], %r317;
	@%p7 bra 	$L__BB1_13;
	shr.u32 	%r318, %r14, 16;
	shr.u32 	%r319, %r14, 8;
	cvt.u16.u32 	%rs104, %r319;
	cvt.u16.u32 	%rs105, %r14;
	st.shared.v2.u8 	[_ZZ10merge_scanPcPiS0_PS0_S0_iS0_P11state_arrayILi3EES0_PhiE12temp_storage+2192], {%rs105, %rs104};
	st.shared.u8 	[_ZZ10merge_scanPcPiS0_PS0_S0_iS0_P11state_arrayILi3EES0_PhiE12temp_storage+2194], %r318;
$L__BB1_13:
	bar.sync 	0;
	ld.shared.u32 	%r320, [%r4];
	st.local.u16 	[%rd3], %r320;
	bfe.u32 	%r321, %r320, 16, 8;
	st.local.u8 	[%rd3+2], %r321;
	.pragma "used_bytes_mask 7";
	ld.shared.u32 	%r15, [_ZZ10merge_scanPcPiS0_PS0_S0_iS0_P11state_arrayILi3EES0_PhiE12temp_storage+2192];
	bfe.u32 	%r322, %r15, 16, 8;
	cvt.u16.u32 	%rs4, %r322;
	bar.sync 	0;
	ld.shared.u8 	%rd339, [_ZZ10merge_scanPcPiS0_PS0_S0_iS0_P11state_arrayILi3EES0_PhiE10prev_value];
	add.s64 	%rd340, %rd3, %rd339;
	ld.local.u8 	%rs106, [%rd340];
	mul.wide.u16 	%r323, %rs106, 256;
	add.s32 	%r324, %r323, %r440;
	cvt.s64.s32 	%rd341, %r324;
	add.s64 	%rd342, %rd25, %rd341;
	ld.global.u8 	%rs5, [%rd342];
	cvt.u32.u16 	%r325, %rs5;
	and.b32  	%r326, %r325, 255;
	st.shared.u32 	[%r3], %r326;
	bar.sync 	0;
	@%p6 bra 	$L__BB1_16;
	setp.ne.s32 	%p16, %r1, 0;
	mov.u32 	%r357, _ZZ10merge_scanPcPiS0_PS0_S0_iS0_P11state_arrayILi3EES0_PhiE13temp_storage2;
	mad.lo.s32 	%r358, %r1, 68, %r357;
	ld.shared.u32 	%r359, [%r358+16];
	ld.shared.u32 	%r360, [%r358+20];
	ld.shared.u32 	%r361, [%r358+24];
	ld.shared.u32 	%r362, [%r358+28];
	ld.shared.u32 	%r363, [%r358+32];
	ld.shared.u32 	%r364, [%r358+36];
	ld.shared.u32 	%r365, [%r358+40];
	ld.shared.u32 	%r366, [%r358+44];
	ld.shared.u32 	%r367, [%r358+48];
	ld.shared.u32 	%r368, [%r358+52];
	ld.shared.u32 	%r369, [%r358+56];
	ld.shared.u32 	%r370, [%r358+60];
	ld.shared.u32 	%r371, [%r358+64];
	ld.shared.u32 	%r372, [%r358+68];
	ld.shared.u32 	%r373, [%r358+72];
	ld.shared.u32 	%r374, [%r358+76];
	add.s32 	%r375, %r360, %r359;
	add.s32 	%r376, %r375, %r361;
	add.s32 	%r377, %r376, %r362;
	add.s32 	%r378, %r377, %r363;
	add.s32 	%r379, %r378, %r364;
	add.s32 	%r380, %r379, %r365;
	add.s32 	%r381, %r380, %r366;
	add.s32 	%r382, %r381, %r367;
	add.s32 	%r383, %r382, %r368;
	add.s32 	%r384, %r383, %r369;
	add.s32 	%r385, %r384, %r370;
	add.s32 	%r386, %r385, %r371;
	add.s32 	%r387, %r386, %r372;
	add.s32 	%r388, %r387, %r373;
	add.s32 	%r331, %r388, %r374;
	mov.b32 	%r329, 1;
	mov.b32 	%r354, 0;
	mov.b32 	%r356, -1;
	// begin inline asm
	{  .reg .s32 r0;  .reg .pred p;  shfl.sync.up.b32 r0|p, %r331, %r329, %r354, %r356;  @p add.s32 r0, r0, %r331;  mov.s32 %r327, r0;}
	// end inline asm
	mov.b32 	%r335, 2;
	// begin inline asm
	{  .reg .s32 r0;  .reg .pred p;  shfl.sync.up.b32 r0|p, %r327, %r335, %r354, %r356;  @p add.s32 r0, r0, %r327;  mov.s32 %r333, r0;}
	// end inline asm
	mov.b32 	%r341, 4;
	// begin inline asm
	{  .reg .s32 r0;  .reg .pred p;  shfl.sync.up.b32 r0|p, %r333, %r341, %r354, %r356;  @p add.s32 r0, r0, %r333;  mov.s32 %r339, r0;}
	// end inline asm
	mov.b32 	%r347, 8;
	// begin inline asm
	{  .reg .s32 r0;  .reg .pred p;  shfl.sync.up.b32 r0|p, %r339, %r347, %r354, %r356;  @p add.s32 r0, r0, %r339;  mov.s32 %r345, r0;}
	// end inline asm
	mov.b32 	%r353, 16;
	// begin inline asm
	{  .reg .s32 r0;  .reg .pred p;  shfl.sync.up.b32 r0|p, %r345, %r353, %r354, %r356;  @p add.s32 r0, r0, %r345;  mov.s32 %r351, r0;}
	// end inline asm
	shfl.sync.idx.b32	%r16|%p17, %r351, 31, 31, -1;
	sub.s32 	%r389, %r351, %r331;
	ld.shared.u32 	%r390, [%r358+16];
	ld.shared.u32 	%r391, [%r358+20];
	ld.shared.u32 	%r392, [%r358+24];
	ld.shared.u32 	%r393, [%r358+28];
	ld.shared.u32 	%r394, [%r358+32];
	ld.shared.u32 	%r395, [%r358+36];
	ld.shared.u32 	%r396, [%r358+40];
	ld.shared.u32 	%r397, [%r358+44];
	ld.shared.u32 	%r398, [%r358+48];
	ld.shared.u32 	%r399, [%r358+52];
	ld.shared.u32 	%r400, [%r358+56];
	ld.shared.u32 	%r401, [%r358+60];
	ld.shared.u32 	%r402, [%r358+64];
	ld.shared.u32 	%r403, [%r358+68];
	ld.shared.u32 	%r404, [%r358+72];
	add.s32 	%r405, %r390, %r389;
	add.s32 	%r406, %r391, %r405;
	add.s32 	%r407, %r392, %r406;
	add.s32 	%r408, %r393, %r407;
	add.s32 	%r409, %r394, %r408;
	add.s32 	%r410, %r395, %r409;
	add.s32 	%r411, %r396, %r410;
	add.s32 	%r412, %r397, %r411;
	add.s32 	%r413, %r398, %r412;
	add.s32 	%r414, %r399, %r413;
	add.s32 	%r415, %r400, %r414;
	add.s32 	%r416, %r401, %r415;
	add.s32 	%r417, %r402, %r416;
	add.s32 	%r418, %r403, %r417;
	add.s32 	%r419, %r404, %r418;
	st.shared.u32 	[%r358+16], %r389;
	st.shared.u32 	[%r358+20], %r405;
	st.shared.u32 	[%r358+24], %r406;
	st.shared.u32 	[%r358+28], %r407;
	st.shared.u32 	[%r358+32], %r408;
	st.shared.u32 	[%r358+36], %r409;
	st.shared.u32 	[%r358+40], %r410;
	st.shared.u32 	[%r358+44], %r411;
	st.shared.u32 	[%r358+48], %r412;
	st.shared.u32 	[%r358+52], %r413;
	st.shared.u32 	[%r358+56], %r414;
	st.shared.u32 	[%r358+60], %r415;
	st.shared.u32 	[%r358+64], %r416;
	st.shared.u32 	[%r358+68], %r417;
	st.shared.u32 	[%r358+72], %r418;
	st.shared.u32 	[%r358+76], %r419;
	@%p16 bra 	$L__BB1_16;
	st.shared.u32 	[_ZZ10merge_scanPcPiS0_PS0_S0_iS0_P11state_arrayILi3EES0_PhiE13temp_storage2+2192], %r16;
$L__BB1_16:
	bar.sync 	0;
	ld.shared.u32 	%r17, [%r3];
	ld.shared.u32 	%r18, [_ZZ10merge_scanPcPiS0_PS0_S0_iS0_P11state_arrayILi3EES0_PhiE13temp_storage2+2192];
	ld.shared.u32 	%r420, [_ZZ10merge_scanPcPiS0_PS0_S0_iS0_P11state_arrayILi3EES0_PhiE8prev_sum];
	add.s32 	%r19, %r420, %r18;
	setp.le.s32 	%p18, %r19, %r445;
	@%p18 bra 	$L__BB1_27;
	setp.ne.s32 	%p19, %r1, 0;
	@%p19 bra 	$L__BB1_20;
$L__BB1_18:
	mov.u32 	%r20, %r445;
	setp.gt.s32 	%p20, %r19, %r20;
	shl.b32 	%r445, %r20, 1;
	@%p20 bra 	$L__BB1_18;
	st.shared.u32 	[_ZZ10merge_scanPcPiS0_PS0_S0_iS0_P11state_arrayILi3EES0_PhiE17s_temp_array_size], %r20;
	mul.wide.s32 	%rd343, %r20, 4;
	{ // callseq 2, 0
	.param .b64 param0;
	st.param.b64 	[param0], %rd343;
	.param .b64 retval0;
	call.uni (retval0), 
	malloc, 
	(
	param0
	);
	ld.param.b64 	%rd344, [retval0];
	} // callseq 2
	st.shared.u64 	[_ZZ10merge_scanPcPiS0_PS0_S0_iS0_P11state_arrayILi3EES0_PhiE10s_temp_ptr], %rd344;
$L__BB1_20:
	bar.sync 	0;
	ld.shared.u32 	%r445, [_ZZ10merge_scanPcPiS0_PS0_S0_iS0_P11state_arrayILi3EES0_PhiE17s_temp_array_size];
	ld.shared.u64 	%rd28, [_ZZ10merge_scanPcPiS0_PS0_S0_iS0_P11state_arrayILi3EES0_PhiE10s_temp_ptr];
	ld.shared.u32 	%r444, [_ZZ10merge_scanPcPiS0_PS0_S0_iS0_P11state_arrayILi3EES0_PhiE8prev_sum];
	cvt.rn.f32.s32 	%f1, %r444;
	mul.f32 	%f2, %f1, 0f3B000000;
	cvt.rpi.f32.f32 	%f3, %f2;
	cvt.rzi.s32.f32 	%r421, %f3;
	setp.lt.s32 	%p21, %r421, 1;
	@%p21 bra 	$L__BB1_25;
	mov.b32 	%r443, 0;
$L__BB1_22:
	shl.b32 	%r423, %r443, 9;
	add.s32 	%r26, %r423, %r1;
	setp.ge.s32 	%p22, %r26, %r444;
	@%p22 bra 	$L__BB1_24;
	ld.global.u64 	%rd346, [%rd27];
	mul.wide.s32 	%rd347, %r26, 4;
	add.s64 	%rd348, %rd346, %rd347;
	ld.u32 	%r424, [%rd348];
	add.s64 	%rd349, %rd28, %rd347;
	st.u32 	[%rd349], %r424;
	ld.shared.u32 	%r444, [_ZZ10merge_scanPcPiS0_PS0_S0_iS0_P11state_arrayILi3EES0_PhiE8prev_sum];
$L__BB1_24:
	add.s32 	%r443, %r443, 1;
	cvt.rn.f32.s32 	%f4, %r444;
	mul.f32 	%f5, %f4, 0f3B000000;
	cvt.rpi.f32.f32 	%f6, %f5;
	cvt.rzi.s32.f32 	%r425, %f6;
	setp.lt.s32 	%p23, %r443, %r425;
	@%p23 bra 	$L__BB1_22;
$L__BB1_25:
	bar.sync 	0;
	@%p19 bra 	$L__BB1_27;
	ld.global.u64 	%rd350, [%rd27];
	{ // callseq 3, 0
	.param .b64 param0;
	st.param.b64 	[param0], %rd350;
	call.uni 
	free, 
	(
	param0
	);
	} // callseq 3
	st.global.u64 	[%rd27], %rd28;
$L__BB1_27:
	bar.sync 	0;
	setp.ne.s16 	%p26, %rs5, 1;
	or.pred  	%p27, %p5, %p26;
	@%p27 bra 	$L__BB1_29;
	ld.global.u64 	%rd351, [%rd27];
	ld.shared.u32 	%r426, [_ZZ10merge_scanPcPiS0_PS0_S0_iS0_P11state_arrayILi3EES0_PhiE8prev_sum];
	add.s32 	%r427, %r426, %r17;
	mul.wide.s32 	%rd352, %r427, 4;
	add.s64 	%rd353, %rd351, %rd352;
	st.u32 	[%rd353], %r446;
$L__BB1_29:
	setp.ne.s32 	%p28, %r1, 0;
	@%p28 bra 	$L__BB1_31;
	bfe.u32 	%r428, %r15, 8, 8;
	cvt.u16.u32 	%rs108, %r428;
	bfe.u32 	%r429, %r15, 0, 8;
	cvt.u16.u32 	%rs109, %r429;
	st.shared.v2.u8 	[_ZZ10merge_scanPcPiS0_PS0_S0_iS0_P11state_arrayILi3EES0_PhiE10prev_value], {%rs109, %rs108};
	st.shared.u8 	[_ZZ10merge_scanPcPiS0_PS0_S0_iS0_P11state_arrayILi3EES0_PhiE10prev_value+2], %rs4;
	ld.shared.u32 	%r430, [_ZZ10merge_scanPcPiS0_PS0_S0_iS0_P11state_arrayILi3EES0_PhiE8prev_sum];
	add.s32 	%r431, %r430, %r18;
	st.shared.u32 	[_ZZ10merge_scanPcPiS0_PS0_S0_iS0_P11state_arrayILi3EES0_PhiE8prev_sum], %r431;
$L__BB1_31:
	bar.sync 	0;
	add.s32 	%r438, %r438, 512;
	setp.lt.s32 	%p29, %r438, %r7;
	@%p29 bra 	$L__BB1_8;
$L__BB1_32:
	add.s32 	%r432, %r7, -1;
	setp.ne.s32 	%p30, %r446, %r432;
	@%p30 bra 	$L__BB1_36;
	ld.param.u32 	%r435, [_Z10merge_scanPcPiS0_PS0_S0_iS0_P11state_arrayILi3EES0_Phi_param_10];
	setp.eq.s32 	%p31, %r435, 0;
	ld.shared.u32 	%r447, [_ZZ10merge_scanPcPiS0_PS0_S0_iS0_P11state_arrayILi3EES0_PhiE8prev_sum];
	@%p31 bra 	$L__BB1_35;
	add.s32 	%r447, %r447, 1;
	st.shared.u32 	[_ZZ10merge_scanPcPiS0_PS0_S0_iS0_P11state_arrayILi3EES0_PhiE8prev_sum], %r447;
$L__BB1_35:
	ld.param.u64 	%rd359, [_Z10merge_scanPcPiS0_PS0_S0_iS0_P11state_arrayILi3EES0_Phi_param_6];
	cvta.to.global.u64 	%rd354, %rd359;
	mul.wide.s32 	%rd355, %r437, 4;
	add.s64 	%rd356, %rd354, %rd355;
	st.global.u32 	[%rd356], %r447;
	atom.global.add.u32 	%r433, [%rd23], %r447;
$L__BB1_36:
	setp.ne.s32 	%p32, %r1, 0;
	@%p32 bra 	$L__BB1_38;
	atom.global.inc.u32 	%r434, [%rd1], 2147483647;
	st.shared.u32 	[_ZZ10merge_scanPcPiS0_PS0_S0_iS0_P11state_arrayILi3EES0_PhiE10s_line_num], %r434;
$L__BB1_38:
	bar.sync 	0;
	ld.shared.u32 	%r437, [_ZZ10merge_scanPcPiS0_PS0_S0_iS0_P11state_arrayILi3EES0_PhiE10s_line_num];
	setp.lt.s32 	%p33, %r437, %r37;
	@%p33 bra 	$L__BB1_4;
$L__BB1_39:
	ret;

}
	// .globl	_Z11output_sortPiiS_
.visible .entry _Z11output_sortPiiS_(
	.param .u64 .ptr .align 1 _Z11output_sortPiiS__param_0,
	.param .u32 _Z11output_sortPiiS__param_1,
	.param .u64 .ptr .align 1 _Z11output_sortPiiS__param_2
)
{
	.reg .pred 	%p<9>;
	.reg .b32 	%r<134>;
	.reg .b32 	%f<4>;
	.reg .b64 	%rd<12>;
	// demoted variable
	.shared .align 16 .b8 _ZZ11output_sortPiiS_E12temp_storage[2208];
	// demoted variable
	.shared .align 4 .u32 _ZZ11output_sortPiiS_E8prev_sum;
	ld.param.u32 	%r16, [_Z11output_sortPiiS__param_1];
	mov.b32 	%r17, 0;
	st.shared.u32 	[_ZZ11output_sortPiiS_E8prev_sum], %r17;
	cvt.rn.f32.s32 	%f1, %r16;
	mul.f32 	%f2, %f1, 0f3B000000;
	cvt.rpi.f32.f32 	%f3, %f2;
	cvt.rzi.s32.f32 	%r1, %f3;
	setp.lt.s32 	%p1, %r1, 1;
	@%p1 bra 	$L__BB2_12;
	mov.u32 	%r2, %tid.x;
	neg.s32 	%r133, %r1;
	add.s32 	%r131, %r2, 1;
	sub.s32 	%r130, %r2, %r16;
	mul.wide.s32 	%rd8, %r16, 4;
	mov.u32 	%r132, %r2;
$L__BB2_2:
	ld.param.u64 	%rd10, [_Z11output_sortPiiS__param_0];
	setp.gt.u32 	%p2, %r2, 31;
	mul.wide.s32 	%rd1, %r132, 4;
	cvta.to.global.u64 	%rd5, %rd10;
	add.s64 	%rd6, %rd5, %rd1;
	ld.global.u32 	%r18, [%rd6];
	shr.u32 	%r19, %r2, 4;
	add.s32 	%r20, %r19, %r2;
	shl.b32 	%r21, %r20, 2;
	mov.u32 	%r22, _ZZ11output_sortPiiS_E12temp_storage;
	add.s32 	%r23, %r22, %r21;
	st.shared.u32 	[%r23+16], %r18;
	bar.sync 	0;
	@%p2 bra 	$L__BB2_5;
	setp.ne.s32 	%p3, %r2, 0;
	mad.lo.s32 	%r55, %r2, 68, %r22;
	ld.shared.u32 	%r56, [%r55+16];
	ld.shared.u32 	%r57, [%r55+20];
	ld.shared.u32 	%r58, [%r55+24];
	ld.shared.u32 	%r59, [%r55+28];
	ld.shared.u32 	%r60, [%r55+32];
	ld.shared.u32 	%r61, [%r55+36];
	ld.shared.u32 	%r62, [%r55+40];
	ld.shared.u32 	%r63, [%r55+44];
	ld.shared.u32 	%r64, [%r55+48];
	ld.shared.u32 	%r65, [%r55+52];
	ld.shared.u32 	%r66, [%r55+56];
	ld.shared.u32 	%r67, [%r55+60];
	ld.shared.u32 	%r68, [%r55+64];
	ld.shared.u32 	%r69, [%r55+68];
	ld.shared.u32 	%r70, [%r55+72];
	ld.shared.u32 	%r71, [%r55+76];
	add.s32 	%r72, %r57, %r56;
	add.s32 	%r73, %r72, %r58;
	add.s32 	%r74, %r73, %r59;
	add.s32 	%r75, %r74, %r60;
	add.s32 	%r76, %r75, %r61;
	add.s32 	%r77, %r76, %r62;
	add.s32 	%r78, %r77, %r63;
	add.s32 	%r79, %r78, %r64;
	add.s32 	%r80, %r79, %r65;
	add.s32 	%r81, %r80, %r66;
	add.s32 	%r82, %r81, %r67;
	add.s32 	%r83, %r82, %r68;
	add.s32 	%r84, %r83, %r69;
	add.s32 	%r85, %r84, %r70;
	add.s32 	%r28, %r85, %r71;
	mov.b32 	%r26, 1;
	mov.b32 	%r51, 0;
	mov.b32 	%r53, -1;
	// begin inline asm
	{  .reg .s32 r0;  .reg .pred p;  shfl.sync.up.b32 r0|p, %r28, %r26, %r51, %r53;  @p add.s32 r0, r0, %r28;  mov.s32 %r24, r0;}
	// end inline asm
	mov.b32 	%r32, 2;
	// begin inline asm
	{  .reg .s32 r0;  .reg .pred p;  shfl.sync.up.b32 r0|p, %r24, %r32, %r51, %r53;  @p add.s32 r0, r0, %r24;  mov.s32 %r30, r0;}
	// end inline asm
	mov.b32 	%r38, 4;
	// begin inline asm
	{  .reg .s32 r0;  .reg .pred p;  shfl.sync.up.b32 r0|p, %r30, %r38, %r51, %r53;  @p add.s32 r0, r0, %r30;  mov.s32 %r36, r0;}
	// end inline asm
	mov.b32 	%r44, 8;
	// begin inline asm
	{  .reg .s32 r0;  .reg .pred p;  shfl.sync.up.b32 r0|p, %r36, %r44, %r51, %r53;  @p add.s32 r0, r0, %r36;  mov.s32 %r42, r0;}
	// end inline asm
	mov.b32 	%r50, 16;
	// begin inline asm
	{  .reg .s32 r0;  .reg .pred p;  shfl.sync.up.b32 r0|p, %r42, %r50, %r51, %r53;  @p add.s32 r0, r0, %r42;  mov.s32 %r48, r0;}
	// end inline asm
	shfl.sync.idx.b32	%r10|%p4, %r48, 31, 31, -1;
	sub.s32 	%r86, %r48, %r28;
	ld.shared.u32 	%r87, [%r55+16];
	ld.shared.u32 	%r88, [%r55+20];
	ld.shared.u32 	%r89, [%r55+24];
	ld.shared.u32 	%r90, [%r55+28];
	ld.shared.u32 	%r91, [%r55+32];
	ld.shared.u32 	%r92, [%r55+36];
	ld.shared.u32 	%r93, [%r55+40];
	ld.shared.u32 	%r94, [%r55+44];
	ld.shared.u32 	%r95, [%r55+48];
	ld.shared.u32 	%r96, [%r55+52];
	ld.shared.u32 	%r97, [%r55+56];
	ld.shared.u32 	%r98, [%r55+60];
	ld.shared.u32 	%r99, [%r55+64];
	ld.shared.u32 	%r100, [%r55+68];
	ld.shared.u32 	%r101, [%r55+72];
	add.s32 	%r102, %r87, %r86;
	add.s32 	%r103, %r88, %r102;
	add.s32 	%r104, %r89, %r103;
	add.s32 	%r105, %r90, %r104;
	add.s32 	%r106, %r91, %r105;
	add.s32 	%r107, %r92, %r106;
	add.s32 	%r108, %r93, %r107;
	add.s32 	%r109, %r94, %r108;
	add.s32 	%r110, %r95, %r109;
	add.s32 	%r111, %r96, %r110;
	add.s32 	%r112, %r97, %r111;
	add.s32 	%r113, %r98, %r112;
	add.s32 	%r114, %r99, %r113;
	add.s32 	%r115, %r100, %r114;
	add.s32 	%r116, %r101, %r115;
	st.shared.u32 	[%r55+16], %r86;
	st.shared.u32 	[%r55+20], %r102;
	st.shared.u32 	[%r55+24], %r103;
	st.shared.u32 	[%r55+28], %r104;
	st.shared.u32 	[%r55+32], %r105;
	st.shared.u32 	[%r55+36], %r106;
	st.shared.u32 	[%r55+40], %r107;
	st.shared.u32 	[%r55+44], %r108;
	st.shared.u32 	[%r55+48], %r109;
	st.shared.u32 	[%r55+52], %r110;
	st.shared.u32 	[%r55+56], %r111;
	st.shared.u32 	[%r55+60], %r112;
	st.shared.u32 	[%r55+64], %r113;
	st.shared.u32 	[%r55+68], %r114;
	st.shared.u32 	[%r55+72], %r115;
	st.shared.u32 	[%r55+76], %r116;
	@%p3 bra 	$L__BB2_5;
	st.shared.u32 	[_ZZ11output_sortPiiS_E12temp_storage+2192], %r10;
$L__BB2_5:
	ld.param.u64 	%rd11, [_Z11output_sortPiiS__param_2];
	cvta.to.global.u64 	%rd2, %rd11;
	bar.sync 	0;
	ld.shared.u32 	%r11, [_ZZ11output_sortPiiS_E12temp_storage+2192];
	add.s32 	%r117, %r131, -1;
	setp.ge.s32 	%p5, %r117, %r16;
	@%p5 bra 	$L__BB2_7;
	ld.shared.u32 	%r123, [%r23+16];
	ld.shared.u32 	%r124, [_ZZ11output_sortPiiS_E8prev_sum];
	add.s32 	%r125, %r124, %r123;
	add.s64 	%rd7, %rd2, %rd1;
	st.global.u32 	[%rd7], %r125;
$L__BB2_7:
	bar.sync 	0;
	setp.ne.s32 	%p6, %r130, -1;
	@%p6 bra 	$L__BB2_9;
	ld.shared.u32 	%r126, [_ZZ11output_sortPiiS_E8prev_sum];
	add.s32 	%r127, %r126, %r11;
	add.s64 	%rd9, %rd2, %rd8;
	st.global.u32 	[%rd9], %r127;
$L__BB2_9:
	setp.ne.s32 	%p7, %r2, 0;
	bar.sync 	0;
	@%p7 bra 	$L__BB2_11;
	ld.shared.u32 	%r128, [_ZZ11output_sortPiiS_E8prev_sum];
	add.s32 	%r129, %r128, %r11;
	st.shared.u32 	[_ZZ11output_sortPiiS_E8prev_sum], %r129;
$L__BB2_11:
	bar.sync 	0;
	add.s32 	%r133, %r133, 1;
	setp.ne.s32 	%p8, %r133, 0;
	add.s32 	%r132, %r132, 512;
	add.s32 	%r131, %r131, 512;
	add.s32 	%r130, %r130, 512;
	@%p8 bra 	$L__BB2_2;
$L__BB2_12:
	bar.sync 	0;
	ret;

}
	// .globl	_Z15polyline_coordsPcPiS0_S0_S0_S0_S0_S0_S0_i
.visible .entry _Z15polyline_coordsPcPiS0_S0_S0_S0_S0_S0_S0_i(
	.param .u64 .ptr .align 1 _Z15polyline_coordsPcPiS0_S0_S0_S0_S0_S0_S0_i_param_0,
	.param .u64 .ptr .align 1 _Z15polyline_coordsPcPiS0_S0_S0_S0_S0_S0_S0_i_param_1,
	.param .u64 .ptr .align 1 _Z15polyline_coordsPcPiS0_S0_S0_S0_S0_S0_S0_i_param_2,
	.param .u64 .ptr .align 1 _Z15polyline_coordsPcPiS0_S0_S0_S0_S0_S0_S0_i_param_3,
	.param .u64 .ptr .align 1 _Z15polyline_coordsPcPiS0_S0_S0_S0_S0_S0_S0_i_param_4,
	.param .u64 .ptr .align 1 _Z15polyline_coordsPcPiS0_S0_S0_S0_S0_S0_S0_i_param_5,
	.param .u64 .ptr .align 1 _Z15polyline_coordsPcPiS0_S0_S0_S0_S0_S0_S0_i_param_6,
	.param .u64 .ptr .align 1 _Z15polyline_coordsPcPiS0_S0_S0_S0_S0_S0_S0_i_param_7,
	.param .u64 .ptr .align 1 _Z15polyline_coordsPcPiS0_S0_S0_S0_S0_S0_S0_i_param_8,
	.param .u32 _Z15polyline_coordsPcPiS0_S0_S0_S0_S0_S0_S0_i_param_9
)
{
	.reg .pred 	%p<2>;
	.reg .b32 	%r<18>;
	.reg .b64 	%rd<29>;

	ld.param.u64 	%rd2, [_Z15polyline_coordsPcPiS0_S0_S0_S0_S0_S0_S0_i_param_2];
	ld.param.u64 	%rd4, [_Z15polyline_coordsPcPiS0_S0_S0_S0_S0_S0_S0_i_param_4];
	ld.param.u64 	%rd5, [_Z15polyline_coordsPcPiS0_S0_S0_S0_S0_S0_S0_i_param_5];
	ld.param.u64 	%rd6, [_Z15polyline_coordsPcPiS0_S0_S0_S0_S0_S0_S0_i_param_6];
	ld.param.u64 	%rd7, [_Z15polyline_coordsPcPiS0_S0_S0_S0_S0_S0_S0_i_param_7];
	ld.param.u64 	%rd8, [_Z15polyline_coordsPcPiS0_S0_S0_S0_S0_S0_S0_i_param_8];
	ld.param.u32 	%r2, [_Z15polyline_coordsPcPiS0_S0_S0_S0_S0_S0_S0_i_param_9];
	mov.u32 	%r3, %tid.x;
	mov.u32 	%r4, %ctaid.x;
	mov.u32 	%r5, %ntid.x;
	mad.lo.s32 	%r1, %r4, %r5, %r3;
	setp.ge.s32 	%p1, %r1, %r2;
	@%p1 bra 	$L__BB3_2;
	ld.param.u64 	%rd28, [_Z15polyline_coordsPcPiS0_S0_S0_S0_S0_S0_S0_i_param_3];
	ld.param.u64 	%rd27, [_Z15polyline_coordsPcPiS0_S0_S0_S0_S0_S0_S0_i_param_1];
	cvta.to.global.u64 	%rd9, %rd2;
	cvta.to.global.u64 	%rd10, %rd28;
	cvta.to.global.u64 	%rd11, %rd27;
	cvta.to.global.u64 	%rd12, %rd4;
	cvta.to.global.u64 	%rd13, %rd5;
	cvta.to.global.u64 	%rd14, %rd6;
	cvta.to.global.u64 	%rd15, %rd7;
	cvta.to.global.u64 	%rd16, %rd8;
	mul.wide.s32 	%rd17, %r1, 4;
	add.s64 	%rd18, %rd9, %rd17;
	ld.global.u32 	%r6, [%rd18];
	add.s64 	%rd19, %rd10, %rd17;
	ld.global.u32 	%r7, [%rd19];
	add.s64 	%rd20, %rd11, %rd17;
	ld.global.u32 	%r8, [%rd20];
	mul.wide.s32 	%rd21, %r7, 4;
	add.s64 	%rd22, %rd12, %rd21;
	ld.global.u32 	%r9, [%rd22+28];
	add.s32 	%r10, %r6, %r9;
	add.s32 	%r11, %r10, 3;
	add.s32 	%r12, %r6, %r8;
	sub.s32 	%r13, %r12, %r11;
	add.s32 	%r14, %r13, -2;
	add.s64 	%rd23, %rd13, %rd17;
	st.global.u32 	[%rd23], %r14;
	add.s64 	%rd24, %rd14, %rd17;
	st.global.u32 	[%rd24], %r11;
	add.s32 	%r15, %r6, 1;
	ld.global.u32 	%r16, [%rd22];
	add.s32 	%r17, %r16, -2;
	add.s64 	%rd25, %rd15, %rd17;
	st.global.u32 	[%rd25], %r17;
	add.s64 	%rd26, %rd16, %rd17;
	st.global.u32 	[%rd26], %r15;
$L__BB3_2:
	ret;

}
	// .globl	_Z16coord_len_offsetPcPiS0_S0_S0_S0_S0_iiS0_S0_
.visible .entry _Z16coord_len_offsetPcPiS0_S0_S0_S0_S0_iiS0_S0_(
	.param .u64 .ptr .align 1 _Z16coord_len_offsetPcPiS0_S0_S0_S0_S0_iiS0_S0__param_0,
	.param .u64 .ptr .align 1 _Z16coord_len_offsetPcPiS0_S0_S0_S0_S0_iiS0_S0__param_1,
	.param .u64 .ptr .align 1 _Z16coord_len_offsetPcPiS0_S0_S0_S0_S0_iiS0_S0__param_2,
	.param .u64 .ptr .align 1 _Z16coord_len_offsetPcPiS0_S0_S0_S0_S0_iiS0_S0__param_3,
	.param .u64 .ptr .align 1 _Z16coord_len_offsetPcPiS0_S0_S0_S0_S0_iiS0_S0__param_4,
	.param .u64 .ptr .align 1 _Z16coord_len_offsetPcPiS0_S0_S0_S0_S0_iiS0_S0__param_5,
	.param .u64 .ptr .align 1 _Z16coord_len_offsetPcPiS0_S0_S0_S0_S0_iiS0_S0__param_6,
	.param .u32 _Z16coord_len_offsetPcPiS0_S0_S0_S0_S0_iiS0_S0__param_7,
	.param .u32 _Z16coord_len_offsetPcPiS0_S0_S0_S0_S0_iiS0_S0__param_8,
	.param .u64 .ptr .align 1 _Z16coord_len_offsetPcPiS0_S0_S0_S0_S0_iiS0_S0__param_9,
	.param .u64 .ptr .align 1 _Z16coord_len_offsetPcPiS0_S0_S0_S0_S0_iiS0_S0__param_10
)
{
	.reg .pred 	%p<3>;
	.reg .b32 	%r<26>;
	.reg .b64 	%rd<30>;

	ld.param.u64 	%rd2, [_Z16coord_len_offsetPcPiS0_S0_S0_S0_S0_iiS0_S0__param_1];
	ld.param.u64 	%rd3, [_Z16coord_len_offsetPcPiS0_S0_S0_S0_S0_iiS0_S0__param_2];
	ld.param.u64 	%rd4, [_Z16coord_len_offsetPcPiS0_S0_S0_S0_S0_iiS0_S0__param_3];
	ld.param.u64 	%rd5, [_Z16coord_len_offsetPcPiS0_S0_S0_S0_S0_iiS0_S0__param_4];
	ld.param.u64 	%rd6, [_Z16coord_len_offsetPcPiS0_S0_S0_S0_S0_iiS0_S0__param_5];
	ld.param.u64 	%rd7, [_Z16coord_len_offsetPcPiS0_S0_S0_S0_S0_iiS0_S0__param_6];
	ld.param.u32 	%r8, [_Z16coord_len_offsetPcPiS0_S0_S0_S0_S0_iiS0_S0__param_7];
	ld.param.u32 	%r7, [_Z16coord_len_offsetPcPiS0_S0_S0_S0_S0_iiS0_S0__param_8];
	ld.param.u64 	%rd8, [_Z16coord_len_offsetPcPiS0_S0_S0_S0_S0_iiS0_S0__param_9];
	ld.param.u64 	%rd9, [_Z16coord_len_offsetPcPiS0_S0_S0_S0_S0_iiS0_S0__param_10];
	mov.u32 	%r9, %tid.x;
	mov.u32 	%r10, %ctaid.x;
	mov.u32 	%r11, %ntid.x;
	mad.lo.s32 	%r1, %r10, %r11, %r9;
	setp.ge.s32 	%p1, %r1, %r8;
	@%p1 bra 	$L__BB4_5;
	cvta.to.global.u64 	%rd10, %rd5;
	cvta.to.global.u64 	%rd11, %rd4;
	cvta.to.global.u64 	%rd12, %rd7;
	mul.wide.s32 	%rd13, %r1, 4;
	add.s64 	%rd14, %rd11, %rd13;
	ld.global.u32 	%r2, [%rd14];
	mul.wide.s32 	%rd15, %r2, 4;
	add.s64 	%rd16, %rd12, %rd15;
	ld.global.u32 	%r12, [%rd16+4];
	add.s64 	%rd1, %rd10, %rd13;
	ld.global.u32 	%r3, [%rd1];
	add.s32 	%r13, %r12, -1;
	setp.ne.s32 	%p2, %r1, %r13;
	@%p2 bra 	$L__BB4_3;
	cvta.to.global.u64 	%rd17, %rd2;
	add.s64 	%rd19, %rd17, %rd15;
	ld.global.u32 	%r16, [%rd19];
	cvta.to.global.u64 	%rd20, %rd6;
	add.s64 	%rd21, %rd20, %rd15;
	ld.global.u32 	%r17, [%rd21];
	cvta.to.global.u64 	%rd22, %rd3;
	add.s64 	%rd23, %rd22, %rd15;
	ld.global.u32 	%r18, [%rd23];
	add.s32 	%r19, %r18, %r16;
	add.s32 	%r20, %r3, %r7;
	add.s32 	%r21, %r20, %r17;
	not.b32 	%r22, %r21;
	add.s32 	%r25, %r19, %r22;
	bra.uni 	$L__BB4_4;
$L__BB4_3:
	ld.global.u32 	%r14, [%rd1+4];
	add.s32 	%r15, %r3, %r7;
	sub.s32 	%r25, %r14, %r15;
$L__BB4_4:
	cvta.to.global.u64 	%rd24, %rd9;
	add.s64 	%rd26, %rd24, %rd15;
	ld.global.u32 	%r23, [%rd26];
	add.s32 	%r24, %r23, %r25;
	cvta.to.global.u64 	%rd27, %rd8;
	add.s64 	%rd29, %rd27, %rd13;
	st.global.u32 	[%rd29], %r24;
$L__BB4_5:
	ret;

}
	// .globl	_Z9switch_xyPcPiS0_S0_S0_S0_S_iiS0_S0_
.visible .entry _Z9switch_xyPcPiS0_S0_S0_S0_S_iiS0_S0_(
	.param .u64 .ptr .align 1 _Z9switch_xyPcPiS0_S0_S0_S0_S_iiS0_S0__param_0,
	.param .u64 .ptr .align 1 _Z9switch_xyPcPiS0_S0_S0_S0_S_iiS0_S0__param_1,
	.param .u64 .ptr .align 1 _Z9switch_xyPcPiS0_S0_S0_S0_S_iiS0_S0__param_2,
	.param .u64 .ptr .align 1 _Z9switch_xyPcPiS0_S0_S0_S0_S_iiS0_S0__param_3,
	.param .u64 .ptr .align 1 _Z9switch_xyPcPiS0_S0_S0_S0_S_iiS0_S0__param_4,
	.param .u64 .ptr .align 1 _Z9switch_xyPcPiS0_S0_S0_S0_S_iiS0_S0__param_5,
	.param .u64 .ptr .align 1 _Z9switch_xyPcPiS0_S0_S0_S0_S_iiS0_S0__param_6,
	.param .u32 _Z9switch_xyPcPiS0_S0_S0_S0_S_iiS0_S0__param_7,
	.param .u32 _Z9switch_xyPcPiS0_S0_S0_S0_S_iiS0_S0__param_8,
	.param .u64 .ptr .align 1 _Z9switch_xyPcPiS0_S0_S0_S0_S_iiS0_S0__param_9,
	.param .u64 .ptr .align 1 _Z9switch_xyPcPiS0_S0_S0_S0_S_iiS0_S0__param_10
)
{
	.reg .pred 	%p<11>;
	.reg .b16 	%rs<8>;
	.reg .b32 	%r<41>;
	.reg .b64 	%rd<48>;
	// demoted variable
	.shared .align 4 .u32 _ZZ9switch_xyPcPiS0_S0_S0_S0_S_iiS0_S0_E9comma_idx;
	// demoted variable
	.shared .align 4 .u32 _ZZ9switch_xyPcPiS0_S0_S0_S0_S_iiS0_S0_E8line_num;
	// demoted variable
	.shared .align 4 .u32 _ZZ9switch_xyPcPiS0_S0_S0_S0_S_iiS0_S0_E9label_len;
	// demoted variable
	.shared .align 4 .u32 _ZZ9switch_xyPcPiS0_S0_S0_S0_S_iiS0_S0_E12label_offset;
	ld.param.u64 	%rd11, [_Z9switch_xyPcPiS0_S0_S0_S0_S_iiS0_S0__param_0];
	ld.param.u64 	%rd4, [_Z9switch_xyPcPiS0_S0_S0_S0_S_iiS0_S0__param_1];
	ld.param.u64 	%rd5, [_Z9switch_xyPcPiS0_S0_S0_S0_S_iiS0_S0__param_2];
	ld.param.u64 	%rd6, [_Z9switch_xyPcPiS0_S0_S0_S0_S_iiS0_S0__param_3];
	ld.param.u64 	%rd7, [_Z9switch_xyPcPiS0_S0_S0_S0_S_iiS0_S0__param_4];
	ld.param.u64 	%rd8, [_Z9switch_xyPcPiS0_S0_S0_S0_S_iiS0_S0__param_5];
	ld.param.u64 	%rd12, [_Z9switch_xyPcPiS0_S0_S0_S0_S_iiS0_S0__param_6];
	ld.param.u64 	%rd9, [_Z9switch_xyPcPiS0_S0_S0_S0_S_iiS0_S0__param_9];
	ld.param.u64 	%rd10, [_Z9switch_xyPcPiS0_S0_S0_S0_S_iiS0_S0__param_10];
	cvta.to.global.u64 	%rd1, %rd12;
	cvta.to.global.u64 	%rd2, %rd11;
	mov.u32 	%r1, %ctaid.x;
	mov.u32 	%r2, %tid.x;
	setp.ne.s32 	%p1, %r2, 0;
	@%p1 bra 	$L__BB5_2;
	cvta.to.global.u64 	%rd13, %rd4;
	cvta.to.global.u64 	%rd14, %rd9;
	cvta.to.global.u64 	%rd15, %rd10;
	mul.wide.u32 	%rd16, %r1, 4;
	add.s64 	%rd17, %rd13, %rd16;
	ld.global.u32 	%r11, [%rd17];
	st.shared.u32 	[_ZZ9switch_xyPcPiS0_S0_S0_S0_S_iiS0_S0_E8line_num], %r11;
	mul.wide.s32 	%rd18, %r11, 4;
	add.s64 	%rd19, %rd14, %rd18;
	ld.global.u32 	%r12, [%rd19];
	st.shared.u32 	[_ZZ9switch_xyPcPiS0_S0_S0_S0_S_iiS0_S0_E9label_len], %r12;
	add.s64 	%rd20, %rd15, %rd18;
	ld.global.u32 	%r13, [%rd20];
	st.shared.u32 	[_ZZ9switch_xyPcPiS0_S0_S0_S0_S_iiS0_S0_E12label_offset], %r13;
$L__BB5_2:
	bar.sync 	0;
	cvta.to.global.u64 	%rd21, %rd5;
	mul.wide.u32 	%rd22, %r1, 4;
	add.s64 	%rd23, %rd21, %rd22;
	ld.global.u32 	%r14, [%rd23];
	cvta.to.global.u64 	%rd24, %rd7;
	add.s64 	%rd25, %rd24, %rd22;
	ld.global.u32 	%r3, [%rd25];
	ld.shared.u32 	%r4, [_ZZ9switch_xyPcPiS0_S0_S0_S0_S_iiS0_S0_E9label_len];
	sub.s32 	%r5, %r3, %r4;
	cvta.to.global.u64 	%rd26, %rd8;
	add.s64 	%rd27, %rd26, %rd22;
	ld.global.u32 	%r6, [%rd27];
	ld.shared.u32 	%r15, [_ZZ9switch_xyPcPiS0_S0_S0_S0_S_iiS0_S0_E8line_num];
	cvta.to.global.u64 	%rd28, %rd6;
	mul.wide.s32 	%rd29, %r15, 4;
	add.s64 	%rd30, %rd28, %rd29;
	ld.global.u32 	%r16, [%rd30];
	add.s32 	%r7, %r16, %r14;
	setp.ge.u32 	%p2, %r2, %r4;
	@%p2 bra 	$L__BB5_4;
	ld.shared.u32 	%r38, [_ZZ9switch_xyPcPiS0_S0_S0_S0_S_iiS0_S0_E12label_offset];
	add.s32 	%r39, %r38, %r2;
	cvt.u64.u32 	%rd44, %r39;
	add.s64 	%rd45, %rd2, %rd44;
	ld.global.u8 	%rs7, [%rd45];
	add.s32 	%r40, %r6, %r2;
	cvt.u64.u32 	%rd46, %r40;
	add.s64 	%rd47, %rd1, %rd46;
	st.global.u8 	[%rd47], %rs7;
	bra.uni 	$L__BB5_16;
$L__BB5_4:
	setp.ge.u32 	%p3, %r2, %r3;
	@%p3 bra 	$L__BB5_16;
	sub.s32 	%r8, %r2, %r4;
	cvt.s64.s32 	%rd31, %r8;
	cvt.s64.s32 	%rd32, %r7;
	add.s64 	%rd33, %rd31, %rd32;
	add.s64 	%rd3, %rd2, %rd33;
	ld.global.u8 	%rs1, [%rd3];
	setp.ne.s16 	%p4, %rs1, 44;
	@%p4 bra 	$L__BB5_7;
	st.shared.u32 	[_ZZ9switch_xyPcPiS0_S0_S0_S0_S_iiS0_S0_E9comma_idx], %r8;
$L__BB5_7:
	bar.sync 	0;
	ld.shared.u32 	%r17, [_ZZ9switch_xyPcPiS0_S0_S0_S0_S_iiS0_S0_E9comma_idx];
	sub.s32 	%r9, %r8, %r17;
	setp.ne.s32 	%p5, %r8, 0;
	add.s32 	%r10, %r5, -1;
	setp.ne.s32 	%p6, %r8, %r10;
	and.pred  	%p7, %p5, %p6;
	@%p7 bra 	$L__BB5_9;
	ld.global.u8 	%rs6, [%rd3];
	add.s32 	%r35, %r8, %r6;
	ld.shared.u32 	%r36, [_ZZ9switch_xyPcPiS0_S0_S0_S0_S_iiS0_S0_E9label_len];
	add.s32 	%r37, %r35, %r36;
	cvt.s64.s32 	%rd42, %r37;
	add.s64 	%rd43, %rd1, %rd42;
	st.global.u8 	[%rd43], %rs6;
	bra.uni 	$L__BB5_16;
$L__BB5_9:
	setp.eq.s32 	%p8, %r9, 0;
	@%p8 bra 	$L__BB5_12;
	setp.ne.s32 	%p9, %r9, 1;
	@%p9 bra 	$L__BB5_13;
	ld.global.u8 	%rs3, [%rd3];
	add.s32 	%r23, %r6, %r5;
	sub.s32 	%r24, %r23, %r8;
	ld.shared.u32 	%r25, [_ZZ9switch_xyPcPiS0_S0_S0_S0_S_iiS0_S0_E9label_len];
	add.s32 	%r26, %r24, %r25;
	cvt.s64.s32 	%rd36, %r26;
	add.s64 	%rd37, %rd1, %rd36;
	st.global.u8 	[%rd37], %rs3;
	bra.uni 	$L__BB5_16;
$L__BB5_12:
	ld.global.u8 	%rs2, [%rd3];
	ld.shared.u32 	%r18, [_ZZ9switch_xyPcPiS0_S0_S0_S0_S_iiS0_S0_E9label_len];
	add.s32 	%r19, %r5, %r6;
	sub.s32 	%r20, %r19, %r8;
	add.s32 	%r21, %r20, %r18;
	add.s32 	%r22, %r21, -2;
	cvt.s64.s32 	%rd34, %r22;
	add.s64 	%rd35, %rd1, %rd34;
	st.global.u8 	[%rd35], %rs2;
	bra.uni 	$L__BB5_16;
$L__BB5_13:
	setp.lt.s32 	%p10, %r9, 1;
	@%p10 bra 	$L__BB5_15;
	ld.global.u8 	%rs5, [%rd3];
	ld.shared.u32 	%r31, [_ZZ9switch_xyPcPiS0_S0_S0_S0_S_iiS0_S0_E9label_len];
	add.s32 	%r32, %r6, %r9;
	add.s32 	%r33, %r32, %r31;
	add.s32 	%r34, %r33, -1;
	cvt.s64.s32 	%rd40, %r34;
	add.s64 	%rd41, %rd1, %rd40;
	st.global.u8 	[%rd41], %rs5;
	bra.uni 	$L__BB5_16;
$L__BB5_15:
	ld.global.u8 	%rs4, [%rd3];
	ld.shared.u32 	%r27, [_ZZ9switch_xyPcPiS0_S0_S0_S0_S_iiS0_S0_E9label_len];
	add.s32 	%r28, %r10, %r6;
	add.s32 	%r29, %r28, %r9;
	add.s32 	%r30, %r29, %r27;
	cvt.s64.s32 	%rd38, %r30;
	add.s64 	%rd39, %rd1, %rd38;
	st.global.u8 	[%rd39], %rs4;
$L__BB5_16:
	ret;

}
	// .globl	_Z11clear_arrayPii
.visible .entry _Z11clear_arrayPii(
	.param .u64 .ptr .align 1 _Z11clear_arrayPii_param_0,
	.param .u32 _Z11clear_arrayPii_param_1
)
{
	.reg .pred 	%p<2>;
	.reg .b32 	%r<7>;
	.reg .b64 	%rd<5>;

	ld.param.u64 	%rd1, [_Z11clear_arrayPii_param_0];
	ld.param.u32 	%r2, [_Z11clear_arrayPii_param_1];
	mov.u32 	%r3, %tid.x;
	mov.u32 	%r4, %ctaid.x;
	mov.u32 	%r5, %ntid.x;
	mad.lo.s32 	%r1, %r4, %r5, %r3;
	setp.ge.s32 	%p1, %r1, %r2;
	@%p1 bra 	$L__BB6_2;
	cvta.to.global.u64 	%rd2, %rd1;
	mul.wide.s32 	%rd3, %r1, 4;
	add.s64 	%rd4, %rd2, %rd3;
	mov.b32 	%r6, 0;
	st.global.u32 	[%rd4], %r6;
$L__BB6_2:
	ret;

}
	// .globl	_ZN3cub18CUB_300001_SM_10006detail11EmptyKernelIvEEvv
.visible .entry _ZN3cub18CUB_300001_SM_10006detail11EmptyKernelIvEEvv()
{


	ret;

}


// ===== COMPILED SASS (sm_100) =====

	.target	sm_100

	.elftype	@"ET_EXEC"


//--------------------- .note.nv.tkinfo           --------------------------
	.section	.note.nv.tkinfo,"",@"SHT_NOTE"
	.sectionflags	@"SHF_NOTE_NV_TKINFO"
	.tkinfo
        /*0018*/ 	.word	0x00000002
        /*0030*/ 	.string	""
        /*0030*/ 	.string	"ptxas"
        /*0030*/ 	.string	"Cuda compilation tools, release 13.0, V13.0.88"
        /*0030*/ 	.string	"Build cuda_13.0.r13.0/compiler.36424714_0"
        /*0030*/ 	.string	"-arch sm_100 -m 64 "



//--------------------- .note.nv.cuinfo           --------------------------
	.section	.note.nv.cuinfo,"",@"SHT_NOTE"
	.sectionflags	@"SHF_NOTE_NV_CUINFO"
        /*0018*/ 	.short	0x0002
        /*001a*/ 	.short	0x0064
        /*001c*/ 	.short	0x0082
	.zero		2


//--------------------- .nv.info                  --------------------------
	.section	.nv.info,"",@"SHT_CUDA_INFO"
	.align	4


	//----- nvinfo : EIATTR_REGCOUNT
	.align		4
        /*0000*/ 	.byte	0x04, 0x2f
        /*0002*/ 	.short	(.L_41 - .L_40)
	.align		4
.L_40:
        /*0004*/ 	.word	index@(_Z21remove_empty_elementsPPiS_iS_S_S_S_S_i)
        /*0008*/ 	.word	0x0000001a


	//----- nvinfo : EIATTR_FRAME_SIZE
	.align		4
.L_41:
        /*000c*/ 	.byte	0x04, 0x11
        /*000e*/ 	.short	(.L_43 - .L_42)
	.align		4
.L_42:
        /*0010*/ 	.word	index@(_Z21remove_empty_elementsPPiS_iS_S_S_S_S_i)
        /*0014*/ 	.word	0x00000000


	//----- nvinfo : EIATTR_REGCOUNT
	.align		4
.L_43:
        /*0018*/ 	.byte	0x04, 0x2f
        /*001a*/ 	.short	(.L_45 - .L_44)
	.align		4
.L_44:
        /*001c*/ 	.word	index@(_Z10merge_scanPcPiS0_PS0_S0_iS0_P11state_arrayILi3EES0_Phi)
        /*0020*/ 	.word	0x00000038


	//----- nvinfo : EIATTR_FRAME_SIZE
	.align		4
.L_45:
        /*0024*/ 	.byte	0x04, 0x11
        /*0026*/ 	.short	(.L_47 - .L_46)
	.align		4
.L_46:
        /*0028*/ 	.word	index@(_Z10merge_scanPcPiS0_PS0_S0_iS0_P11state_arrayILi3EES0_Phi)
        /*002c*/ 	.word	0x00000098


	//----- nvinfo : EIATTR_REGCOUNT
	.align		4
.L_47:
        /*0030*/ 	.byte	0x04, 0x2f
        /*0032*/ 	.short	(.L_49 - .L_48)
	.align		4
.L_48:
        /*0034*/ 	.word	index@(_Z11output_sortPiiS_)
        /*0038*/ 	.word	0x00000020


	//----- nvinfo : EIATTR_FRAME_SIZE
	.align		4
.L_49:
        /*003c*/ 	.byte	0x04, 0x11
        /*003e*/ 	.short	(.L_51 - .L_50)
	.align		4
.L_50:
        /*0040*/ 	.word	index@(_Z11output_sortPiiS_)
        /*0044*/ 	.word	0x00000000


	//----- nvinfo : EIATTR_REGCOUNT
	.align		4
.L_51:
        /*0048*/ 	.byte	0x04, 0x2f
        /*004a*/ 	.short	(.L_53 - .L_52)
	.align		4
.L_52:
        /*004c*/ 	.word	index@(_Z15polyline_coordsPcPiS0_S0_S0_S0_S0_S0_S0_i)
        /*0050*/ 	.word	0x00000016


	//----- nvinfo : EIATTR_FRAME_SIZE
	.align		4
.L_53:
        /*0054*/ 	.byte	0x04, 0x11
        /*0056*/ 	.short	(.L_55 - .L_54)
	.align		4
.L_54:
        /*0058*/ 	.word	index@(_Z15polyline_coordsPcPiS0_S0_S0_S0_S0_S0_S0_i)
        /*005c*/ 	.word	0x00000000


	//----- nvinfo : EIATTR_REGCOUNT
	.align		4
.L_55:
        /*0060*/ 	.byte	0x04, 0x2f
        /*0062*/ 	.short	(.L_57 - .L_56)
	.align		4
.L_56:
        /*0064*/ 	.word	index@(_Z16coord_len_offsetPcPiS0_S0_S0_S0_S0_iiS0_S0_)
        /*0068*/ 	.word	0x00000013


	//----- nvinfo : EIATTR_FRAME_SIZE
	.align		4
.L_57:
        /*006c*/ 	.byte	0x04, 0x11
        /*006e*/ 	.short	(.L_59 - .L_58)
	.align		4
.L_58:
        /*0070*/ 	.word	index@(_Z16coord_len_offsetPcPiS0_S0_S0_S0_S0_iiS0_S0_)
        /*0074*/ 	.word	0x00000000


	//----- nvinfo : EIATTR_REGCOUNT
	.align		4
.L_59:
        /*0078*/ 	.byte	0x04, 0x2f
        /*007a*/ 	.short	(.L_61 - .L_60)
	.align		4
.L_60:
        /*007c*/ 	.word	index@(_Z9switch_xyPcPiS0_S0_S0_S0_S_iiS0_S0_)
        /*0080*/ 	.word	0x00000016


	//----- nvinfo : EIATTR_FRAME_SIZE
	.align		4
.L_61:
        /*0084*/ 	.byte	0x04, 0x11
        /*0086*/ 	.short	(.L_63 - .L_62)
	.align		4
.L_62:
        /*0088*/ 	.word	index@(_Z9switch_xyPcPiS0_S0_S0_S0_S_iiS0_S0_)
        /*008c*/ 	.word	0x00000000


	//----- nvinfo : EIATTR_REGCOUNT
	.align		4
.L_63:
        /*0090*/ 	.byte	0x04, 0x2f
        /*0092*/ 	.short	(.L_65 - .L_64)
	.align		4
.L_64:
        /*0094*/ 	.word	index@(_Z11clear_arrayPii)
        /*0098*/ 	.word	0x00000008


	//----- nvinfo : EIATTR_FRAME_SIZE
	.align		4
.L_65:
        /*009c*/ 	.byte	0x04, 0x11
        /*009e*/ 	.short	(.L_67 - .L_66)
	.align		4
.L_66:
        /*00a0*/ 	.word	index@(_Z11clear_arrayPii)
        /*00a4*/ 	.word	0x00000000


	//----- nvinfo : EIATTR_REGCOUNT
	.align		4
.L_67:
        /*00a8*/ 	.byte	0x04, 0x2f
        /*00aa*/ 	.short	(.L_69 - .L_68)
	.align		4
.L_68:
        /*00ac*/ 	.word	index@(_ZN3cub18CUB_300001_SM_10006detail11EmptyKernelIvEEvv)
        /*00b0*/ 	.word	0x00000004


	//----- nvinfo : EIATTR_FRAME_SIZE
	.align		4
.L_69:
        /*00b4*/ 	.byte	0x04, 0x11
        /*00b6*/ 	.short	(.L_71 - .L_70)
	.align		4
.L_70:
        /*00b8*/ 	.word	index@(_ZN3cub18CUB_300001_SM_10006detail11EmptyKernelIvEEvv)
        /*00bc*/ 	.word	0x00000000


	//----- nvinfo : EIATTR_MIN_STACK_SIZE
	.align		4
.L_71:
        /*00c0*/ 	.byte	0x04, 0x12
        /*00c2*/ 	.short	(.L_73 - .L_72)
	.align		4
.L_72:
        /*00c4*/ 	.word	index@(_ZN3cub18CUB_300001_SM_10006detail11EmptyKernelIvEEvv)
        /*00c8*/ 	.word	0x00000000


	//----- nvinfo : EIATTR_MIN_STACK_SIZE
	.align		4
.L_73:
        /*00cc*/ 	.byte	0x04, 0x12
        /*00ce*/ 	.short	(.L_75 - .L_74)
	.align		4
.L_74:
        /*00d0*/ 	.word	index@(_Z11clear_arrayPii)
        /*00d4*/ 	.word	0x00000000


	//----- nvinfo : EIATTR_MIN_STACK_SIZE
	.align		4
.L_75:
        /*00d8*/ 	.byte	0x04, 0x12
        /*00da*/ 	.short	(.L_77 - .L_76)
	.align		4
.L_76:
        /*00dc*/ 	.word	index@(_Z9switch_xyPcPiS0_S0_S0_S0_S_iiS0_S0_)
        /*00e0*/ 	.word	0x00000000


	//----- nvinfo : EIATTR_MIN_STACK_SIZE
	.align		4
.L_77:
        /*00e4*/ 	.byte	0x04, 0x12
        /*00e6*/ 	.short	(.L_79 - .L_78)
	.align		4
.L_78:
        /*00e8*/ 	.word	index@(_Z16coord_len_offsetPcPiS0_S0_S0_S0_S0_iiS0_S0_)
        /*00ec*/ 	.word	0x00000000


	//----- nvinfo : EIATTR_MIN_STACK_SIZE
	.align		4
.L_79:
        /*00f0*/ 	.byte	0x04, 0x12
        /*00f2*/ 	.short	(.L_81 - .L_80)
	.align		4
.L_80:
        /*00f4*/ 	.word	index@(_Z15polyline_coordsPcPiS0_S0_S0_S0_S0_S0_S0_i)
        /*00f8*/ 	.word	0x00000000


	//----- nvinfo : EIATTR_MIN_STACK_SIZE
	.align		4
.L_81:
        /*00fc*/ 	.byte	0x04, 0x12
        /*00fe*/ 	.short	(.L_83 - .L_82)
	.align		4
.L_82:
        /*0100*/ 	.word	index@(_Z11output_sortPiiS_)
        /*0104*/ 	.word	0x00000000


	//----- nvinfo : EIATTR_MIN_STACK_SIZE
	.align		4
.L_83:
        /*0108*/ 	.byte	0x04, 0x12
        /*010a*/ 	.short	(.L_85 - .L_84)
	.align		4
.L_84:
        /*010c*/ 	.word	index@(_Z10merge_scanPcPiS0_PS0_S0_iS0_P11state_arrayILi3EES0_Phi)
        /*0110*/ 	.word	0x00000098


	//----- nvinfo : EIATTR_MIN_STACK_SIZE
	.align		4
.L_85:
        /*0114*/ 	.byte	0x04, 0x12
        /*0116*/ 	.short	(.L_87 - .L_86)
	.align		4
.L_86:
        /*0118*/ 	.word	index@(_Z21remove_empty_elementsPPiS_iS_S_S_S_S_i)
        /*011c*/ 	.word	0x00000000
.L_87:


//--------------------- .nv.compat                --------------------------
	.section	.nv.compat,"",@"SHT_CUDA_COMPAT_INFO"
	.align	4
        /*0000*/ 	.byte	0x02, 0x09, 0x00, 0x00, 0x02, 0x02, 0x01, 0x00, 0x02, 0x05, 0x05, 0x00, 0x03, 0x07, 0x01, 0x01
        /*0010*/ 	.byte	0x02, 0x03, 0x00, 0x00, 0x02, 0x06, 0x01, 0x00, 0x04, 0x0b, 0x08, 0x00, 0x09, 0x00, 0x00, 0x00
        /*0020*/ 	.byte	0x00, 0x00, 0x00, 0x00


//--------------------- .nv.info._ZN3cub18CUB_300001_SM_10006detail11EmptyKernelIvEEvv --------------------------
	.section	.nv.info._ZN3cub18CUB_300001_SM_10006detail11EmptyKernelIvEEvv,"",@"SHT_CUDA_INFO"
	.sectionflags	@""
	.align	4


	//----- nvinfo : EIATTR_CUDA_API_VERSION
	.align		4
        /*0000*/ 	.byte	0x04, 0x37
        /*0002*/ 	.short	(.L_89 - .L_88)
.L_88:
        /*0004*/ 	.word	0x00000082


	//----- nvinfo : EIATTR_SPARSE_MMA_MASK
	.align		4
.L_89:
        /*0008*/ 	.byte	0x03, 0x50
        /*000a*/ 	.short	0x0000


	//----- nvinfo : EIATTR_MAXREG_COUNT
	.align		4
        /*000c*/ 	.byte	0x03, 0x1b
        /*000e*/ 	.short	0x00ff


	//----- nvinfo : EIATTR_MERCURY_ISA_VERSION
	.align		4
        /*0010*/ 	.byte	0x03, 0x5f
        /*0012*/ 	.short	0x0101


	//----- nvinfo : EIATTR_VRC_CTA_INIT_COUNT
	.align		4
        /*0014*/ 	.byte	0x02, 0x4a
	.zero		1
	.zero		1


	//----- nvinfo : EIATTR_EXIT_INSTR_OFFSETS
	.align		4
        /*0018*/ 	.byte	0x04, 0x1c
        /*001a*/ 	.short	(.L_91 - .L_90)


	//   ....[0]....
.L_90:
        /*001c*/ 	.word	0x00000010


	//----- nvinfo : EIATTR_SW_WAR
	.align		4
.L_91:
        /*0020*/ 	.byte	0x04, 0x36
        /*0022*/ 	.short	(.L_93 - .L_92)
.L_92:
        /*0024*/ 	.word	0x00000008
.L_93:


//--------------------- .nv.info._Z11clear_arrayPii --------------------------
	.section	.nv.info._Z11clear_arrayPii,"",@"SHT_CUDA_INFO"
	.sectionflags	@""
	.align	4


	//----- nvinfo : EIATTR_CUDA_API_VERSION
	.align		4
        /*0000*/ 	.byte	0x04, 0x37
        /*0002*/ 	.short	(.L_95 - .L_94)
.L_94:
        /*0004*/ 	.word	0x00000082


	//----- nvinfo : EIATTR_KPARAM_INFO
	.align		4
.L_95:
        /*0008*/ 	.byte	0x04, 0x17
        /*000a*/ 	.short	(.L_97 - .L_96)
.L_96:
        /*000c*/ 	.word	0x00000000
        /*0010*/ 	.short	0x0001
        /*0012*/ 	.short	0x0008
        /*0014*/ 	.byte	0x00, 0xf0, 0x11, 0x00


	//----- nvinfo : EIATTR_KPARAM_INFO
	.align		4
.L_97:
        /*0018*/ 	.byte	0x04, 0x17
        /*001a*/ 	.short	(.L_99 - .L_98)
.L_98:
        /*001c*/ 	.word	0x00000000
        /*0020*/ 	.short	0x0000
        /*0022*/ 	.short	0x0000
        /*0024*/ 	.byte	0x00, 0xf5, 0x21, 0x00


	//----- nvinfo : EIATTR_SPARSE_MMA_MASK
	.align		4
.L_99:
        /*0028*/ 	.byte	0x03, 0x50
        /*002a*/ 	.short	0x0000


	//----- nvinfo : EIATTR_MAXREG_COUNT
	.align		4
        /*002c*/ 	.byte	0x03, 0x1b
        /*002e*/ 	.short	0x00ff


	//----- nvinfo : EIATTR_MERCURY_ISA_VERSION
	.align		4
        /*0030*/ 	.byte	0x03, 0x5f
        /*0032*/ 	.short	0x0101


	//----- nvinfo : EIATTR_VRC_CTA_INIT_COUNT
	.align		4
        /*0034*/ 	.byte	0x02, 0x4a
	.zero		1
	.zero		1


	//----- nvinfo : EIATTR_EXIT_INSTR_OFFSETS
	.align		4
        /*0038*/ 	.byte	0x04, 0x1c
        /*003a*/ 	.short	(.L_101 - .L_100)


	//   ....[0]....
.L_100:
        /*003c*/ 	.word	0x00000070


	//   ....[1]....
        /*0040*/ 	.word	0x000000c0


	//----- nvinfo : EIATTR_CBANK_PARAM_SIZE
	.align		4
.L_101:
        /*0044*/ 	.byte	0x03, 0x19
        /*0046*/ 	.short	0x000c


	//----- nvinfo : EIATTR_PARAM_CBANK
	.align		4
        /*0048*/ 	.byte	0x04, 0x0a
        /*004a*/ 	.short	(.L_103 - .L_102)
	.align		4
.L_102:
        /*004c*/ 	.word	index@(.nv.constant0._Z11clear_arrayPii)
        /*0050*/ 	.short	0x0380
        /*0052*/ 	.short	0x000c


	//----- nvinfo : EIATTR_SW_WAR
	.align		4
.L_103:
        /*0054*/ 	.byte	0x04, 0x36
        /*0056*/ 	.short	(.L_105 - .L_104)
.L_104:
        /*0058*/ 	.word	0x00000008
.L_105:


//--------------------- .nv.info._Z9switch_xyPcPiS0_S0_S0_S0_S_iiS0_S0_ --------------------------
	.section	.nv.info._Z9switch_xyPcPiS0_S0_S0_S0_S_iiS0_S0_,"",@"SHT_CUDA_INFO"
	.sectionflags	@""
	.align	4


	//----- nvinfo : EIATTR_CUDA_API_VERSION
	.align		4
        /*0000*/ 	.byte	0x04, 0x37
        /*0002*/ 	.short	(.L_107 - .L_106)
.L_106:
        /*0004*/ 	.word	0x00000082


	//----- nvinfo : EIATTR_KPARAM_INFO
	.align		4
.L_107:
        /*0008*/ 	.byte	0x04, 0x17
        /*000a*/ 	.short	(.L_109 - .L_108)
.L_108:
        /*000c*/ 	.word	0x00000000
        /*0010*/ 	.short	0x000a
        /*0012*/ 	.short	0x0048
        /*0014*/ 	.byte	0x00, 0xf5, 0x21, 0x00


	//----- nvinfo : EIATTR_KPARAM_INFO
	.align		4
.L_109:
        /*0018*/ 	.byte	0x04, 0x17
        /*001a*/ 	.short	(.L_111 - .L_110)
.L_110:
        /*001c*/ 	.word	0x00000000
        /*0020*/ 	.short	0x0009
        /*0022*/ 	.short	0x0040
        /*0024*/ 	.byte	0x00, 0xf5, 0x21, 0x00


	//----- nvinfo : EIATTR_KPARAM_INFO
	.align		4
.L_111:
        /*0028*/ 	.byte	0x04, 0x17
        /*002a*/ 	.short	(.L_113 - .L_112)
.L_112:
        /*002c*/ 	.word	0x00000000
        /*0030*/ 	.short	0x0008
        /*0032*/ 	.short	0x003c
        /*0034*/ 	.byte	0x00, 0xf0, 0x11, 0x00


	//----- nvinfo : EIATTR_KPARAM_INFO
	.align		4
.L_113:
        /*0038*/ 	.byte	0x04, 0x17
        /*003a*/ 	.short	(.L_115 - .L_114)
.L_114:
        /*003c*/ 	.word	0x00000000
        /*0040*/ 	.short	0x0007
        /*0042*/ 	.short	0x0038
        /*0044*/ 	.byte	0x00, 0xf0, 0x11, 0x00


	//----- nvinfo : EIATTR_KPARAM_INFO
	.align		4
.L_115:
        /*0048*/ 	.byte	0x04, 0x17
        /*004a*/ 	.short	(.L_117 - .L_116)
.L_116:
        /*004c*/ 	.word	0x00000000
        /*0050*/ 	.short	0x0006
        /*0052*/ 	.short	0x0030
        /*0054*/ 	.byte	0x00, 0xf5, 0x21, 0x00


	//----- nvinfo : EIATTR_KPARAM_INFO
	.align		4
.L_117:
        /*0058*/ 	.byte	0x04, 0x17
        /*005a*/ 	.short	(.L_119 - .L_118)
.L_118:
        /*005c*/ 	.word	0x00000000
        /*0060*/ 	.short	0x0005
        /*0062*/ 	.short	0x0028
        /*0064*/ 	.byte	0x00, 0xf5, 0x21, 0x00


	//----- nvinfo : EIATTR_KPARAM_INFO
	.align		4
.L_119:
        /*0068*/ 	.byte	0x04, 0x17
        /*006a*/ 	.short	(.L_121 - .L_120)
.L_120:
        /*006c*/ 	.word	0x00000000
        /*0070*/ 	.short	0x0004
        /*0072*/ 	.short	0x0020
        /*0074*/ 	.byte	0x00, 0xf5, 0x21, 0x00


	//----- nvinfo : EIATTR_KPARAM_INFO
	.align		4
.L_121:
        /*0078*/ 	.byte	0x04, 0x17
        /*007a*/ 	.short	(.L_123 - .L_122)
.L_122:
        /*007c*/ 	.word	0x00000000
        /*0080*/ 	.short	0x0003
        /*0082*/ 	.short	0x0018
        /*0084*/ 	.byte	0x00, 0xf5, 0x21, 0x00


	//----- nvinfo : EIATTR_KPARAM_INFO
	.align		4
.L_123:
        /*0088*/ 	.byte	0x04, 0x17
        /*008a*/ 	.short	(.L_125 - .L_124)
.L_124:
        /*008c*/ 	.word	0x00000000
        /*0090*/ 	.short	0x0002
        /*0092*/ 	.short	0x0010
        /*0094*/ 	.byte	0x00, 0xf5, 0x21, 0x00


	//----- nvinfo : EIATTR_KPARAM_INFO
	.align		4
.L_125:
        /*0098*/ 	.byte	0x04, 0x17
        /*009a*/ 	.short	(.L_127 - .L_126)
.L_126:
        /*009c*/ 	.word	0x00000000
        /*00a0*/ 	.short	0x0001
        /*00a2*/ 	.short	0x0008
        /*00a4*/ 	.byte	0x00, 0xf5, 0x21, 0x00


	//----- nvinfo : EIATTR_KPARAM_INFO
	.align		4
.L_127:
        /*00a8*/ 	.byte	0x04, 0x17
        /*00aa*/ 	.short	(.L_129 - .L_128)
.L_128:
        /*00ac*/ 	.word	0x00000000
        /*00b0*/ 	.short	0x0000
        /*00b2*/ 	.short	0x0000
        /*00b4*/ 	.byte	0x00, 0xf5, 0x21, 0x00


	//----- nvinfo : EIATTR_SPARSE_MMA_MASK
	.align		4
.L_129:
        /*00b8*/ 	.byte	0x03, 0x50
        /*00ba*/ 	.short	0x0000


	//----- nvinfo : EIATTR_MAXREG_COUNT
	.align		4
        /*00bc*/ 	.byte	0x03, 0x1b
        /*00be*/ 	.short	0x00ff


	//----- nvinfo : EIATTR_NUM_BARRIERS
	.align		4
        /*00c0*/ 	.byte	0x02, 0x4c
        /*00c2*/ 	.byte	0x01
	.zero		1


	//----- nvinfo : EIATTR_MERCURY_ISA_VERSION
	.align		4
        /*00c4*/ 	.byte	0x03, 0x5f
        /*00c6*/ 	.short	0x0101


	//----- nvinfo : EIATTR_UNUSED_LOAD_BYTE_OFFSET
	.align		4
        /*00c8*/ 	.byte	0x04, 0x44
        /*00ca*/ 	.short	(.L_131 - .L_130)


	//   ....[0]....
.L_130:
        /*00cc*/ 	.word	0x00000190
        /*00d0*/ 	.word	0x0000fff0


	//----- nvinfo : EIATTR_VRC_CTA_INIT_COUNT
	.align		4
.L_131:
        /*00d4*/ 	.byte	0x02, 0x4a
	.zero		1
	.zero		1


	//----- nvinfo : EIATTR_EXIT_INSTR_OFFSETS
	.align		4
        /*00d8*/ 	.byte	0x04, 0x1c
        /*00da*/ 	.short	(.L_133 - .L_132)


	//   ....[0]....
.L_132:
        /*00dc*/ 	.word	0x000002c0


	//   ....[1]....
        /*00e0*/ 	.word	0x000002e0


	//   ....[2]....
        /*00e4*/ 	.word	0x00000490


	//   ....[3]....
        /*00e8*/ 	.word	0x00000550


	//   ....[4]....
        /*00ec*/ 	.word	0x000005f0


	//   ....[5]....
        /*00f0*/ 	.word	0x00000670


	//   ....[6]....
        /*00f4*/ 	.word	0x000006f0


	//----- nvinfo : EIATTR_CRS_STACK_SIZE
	.align		4
.L_133:
        /*00f8*/ 	.byte	0x04, 0x1e
        /*00fa*/ 	.short	(.L_135 - .L_134)
.L_134:
        /*00fc*/ 	.word	0x00000000


	//----- nvinfo : EIATTR_CBANK_PARAM_SIZE
	.align		4
.L_135:
        /*0100*/ 	.byte	0x03, 0x19
        /*0102*/ 	.short	0x0050


	//----- nvinfo : EIATTR_PARAM_CBANK
	.align		4
        /*0104*/ 	.byte	0x04, 0x0a
        /*0106*/ 	.short	(.L_137 - .L_136)
	.align		4
.L_136:
        /*0108*/ 	.word	index@(.nv.constant0._Z9switch_xyPcPiS0_S0_S0_S0_S_iiS0_S0_)
        /*010c*/ 	.short	0x0380
        /*010e*/ 	.short	0x0050


	//----- nvinfo : EIATTR_SW_WAR
	.align		4
.L_137:
        /*0110*/ 	.byte	0x04, 0x36
        /*0112*/ 	.short	(.L_139 - .L_138)
.L_138:
        /*0114*/ 	.word	0x00000008
.L_139:


//--------------------- .nv.info._Z16coord_len_offsetPcPiS0_S0_S0_S0_S0_iiS0_S0_ --------------------------
	.section	.nv.info._Z16coord_len_offsetPcPiS0_S0_S0_S0_S0_iiS0_S0_,"",@"SHT_CUDA_INFO"
	.sectionflags	@""
	.align	4


	//----- nvinfo : EIATTR_CUDA_API_VERSION
	.align		4
        /*0000*/ 	.byte	0x04, 0x37
        /*0002*/ 	.short	(.L_141 - .L_140)
.L_140:
        /*0004*/ 	.word	0x00000082


	//----- nvinfo : EIATTR_KPARAM_INFO
	.align		4
.L_141:
        /*0008*/ 	.byte	0x04, 0x17
        /*000a*/ 	.short	(.L_143 - .L_142)
.L_142:
        /*000c*/ 	.word	0x00000000
        /*0010*/ 	.short	0x000a
        /*0012*/ 	.short	0x0048
        /*0014*/ 	.byte	0x00, 0xf5, 0x21, 0x00


	//----- nvinfo : EIATTR_KPARAM_INFO
	.align		4
.L_143:
        /*0018*/ 	.byte	0x04, 0x17
        /*001a*/ 	.short	(.L_145 - .L_144)
.L_144:
        /*001c*/ 	.word	0x00000000
        /*0020*/ 	.short	0x0009
        /*0022*/ 	.short	0x0040
        /*0024*/ 	.byte	0x00, 0xf5, 0x21, 0x00


	//----- nvinfo : EIATTR_KPARAM_INFO
	.align		4
.L_145:
        /*0028*/ 	.byte	0x04, 0x17
        /*002a*/ 	.short	(.L_147 - .L_146)
.L_146:
        /*002c*/ 	.word	0x00000000
        /*0030*/ 	.short	0x0008
        /*0032*/ 	.short	0x003c
        /*0034*/ 	.byte	0x00, 0xf0, 0x11, 0x00


	//----- nvinfo : EIATTR_KPARAM_INFO
	.align		4
.L_147:
        /*0038*/ 	.byte	0x04, 0x17
        /*003a*/ 	.short	(.L_149 - .L_148)
.L_148:
        /*003c*/ 	.word	0x00000000
        /*0040*/ 	.short	0x0007
        /*0042*/ 	.short	0x0038
        /*0044*/ 	.byte	0x00, 0xf0, 0x11, 0x00


	//----- nvinfo : EIATTR_KPARAM_INFO
	.align		4
.L_149:
        /*0048*/ 	.byte	0x04, 0x17
        /*004a*/ 	.short	(.L_151 - .L_150)
.L_150:
        /*004c*/ 	.word	0x00000000
        /*0050*/ 	.short	0x0006
        /*0052*/ 	.short	0x0030
        /*0054*/ 	.byte	0x00, 0xf5, 0x21, 0x00


	//----- nvinfo : EIATTR_KPARAM_INFO
	.align		4
.L_151:
        /*0058*/ 	.byte	0x04, 0x17
        /*005a*/ 	.short	(.L_153 - .L_152)
.L_152:
        /*005c*/ 	.word	0x00000000
        /*0060*/ 	.short	0x0005
        /*0062*/ 	.short	0x0028
        /*0064*/ 	.byte	0x00, 0xf5, 0x21, 0x00


	//----- nvinfo : EIATTR_KPARAM_INFO
	.align		4
.L_153:
        /*0068*/ 	.byte	0x04, 0x17
        /*006a*/ 	.short	(.L_155 - .L_154)
.L_154:
        /*006c*/ 	.word	0x00000000
        /*0070*/ 	.short	0x0004
        /*0072*/ 	.short	0x0020
        /*0074*/ 	.byte	0x00, 0xf5, 0x21, 0x00


	//----- nvinfo : EIATTR_KPARAM_INFO
	.align		4
.L_155:
        /*0078*/ 	.byte	0x04, 0x17
        /*007a*/ 	.short	(.L_157 - .L_156)
.L_156:
        /*007c*/ 	.word	0x00000000
        /*0080*/ 	.short	0x0003
        /*0082*/ 	.short	0x0018
        /*0084*/ 	.byte	0x00, 0xf5, 0x21, 0x00


	//----- nvinfo : EIATTR_KPARAM_INFO
	.align		4
.L_157:
        /*0088*/ 	.byte	0x04, 0x17
        /*008a*/ 	.short	(.L_159 - .L_158)
.L_158:
        /*008c*/ 	.word	0x00000000
        /*0090*/ 	.short	0x0002
        /*0092*/ 	.short	0x0010
        /*0094*/ 	.byte	0x00, 0xf5, 0x21, 0x00


	//----- nvinfo : EIATTR_KPARAM_INFO
	.align		4
.L_159:
        /*0098*/ 	.byte	0x04, 0x17
        /*009a*/ 	.short	(.L_161 - .L_160)
.L_160:
        /*009c*/ 	.word	0x00000000
        /*00a0*/ 	.short	0x0001
        /*00a2*/ 	.short	0x0008
        /*00a4*/ 	.byte	0x00, 0xf5, 0x21, 0x00


	//----- nvinfo : EIATTR_KPARAM_INFO
	.align		4
.L_161:
        /*00a8*/ 	.byte	0x04, 0x17
        /*00aa*/ 	.short	(.L_163 - .L_162)
.L_162:
        /*00ac*/ 	.word	0x00000000
        /*00b0*/ 	.short	0x0000
        /*00b2*/ 	.short	0x0000
        /*00b4*/ 	.byte	0x00, 0xf5, 0x21, 0x00


	//----- nvinfo : EIATTR_SPARSE_MMA_MASK
	.align		4
.L_163:
        /*00b8*/ 	.byte	0x03, 0x50
        /*00ba*/ 	.short	0x0000


	//----- nvinfo : EIATTR_MAXREG_COUNT
	.align		4
        /*00bc*/ 	.byte	0x03, 0x1b
        /*00be*/ 	.short	0x00ff


	//----- nvinfo : EIATTR_MERCURY_ISA_VERSION
	.align		4
        /*00c0*/ 	.byte	0x03, 0x5f
        /*00c2*/ 	.short	0x0101


	//----- nvinfo : EIATTR_VRC_CTA_INIT_COUNT
	.align		4
        /*00c4*/ 	.byte	0x02, 0x4a
	.zero		1
	.zero		1


	//----- nvinfo : EIATTR_EXIT_INSTR_OFFSETS
	.align		4
        /*00c8*/ 	.byte	0x04, 0x1c
        /*00ca*/ 	.short	(.L_165 - .L_164)


	//   ....[0]....
.L_164:
        /*00cc*/ 	.word	0x00000070


	//   ....[1]....
        /*00d0*/ 	.word	0x000002a0


	//----- nvinfo : EIATTR_CBANK_PARAM_SIZE
	.align		4
.L_165:
        /*00d4*/ 	.byte	0x03, 0x19
        /*00d6*/ 	.short	0x0050


	//----- nvinfo : EIATTR_PARAM_CBANK
	.align		4
        /*00d8*/ 	.byte	0x04, 0x0a
        /*00da*/ 	.short	(.L_167 - .L_166)
	.align		4
.L_166:
        /*00dc*/ 	.word	index@(.nv.constant0._Z16coord_len_offsetPcPiS0_S0_S0_S0_S0_iiS0_S0_)
        /*00e0*/ 	.short	0x0380
        /*00e2*/ 	.short	0x0050


	//----- nvinfo : EIATTR_SW_WAR
	.align		4
.L_167:
        /*00e4*/ 	.byte	0x04, 0x36
        /*00e6*/ 	.short	(.L_169 - .L_168)
.L_168:
        /*00e8*/ 	.word	0x00000008
.L_169:


//--------------------- .nv.info._Z15polyline_coordsPcPiS0_S0_S0_S0_S0_S0_S0_i --------------------------
	.section	.nv.info._Z15polyline_coordsPcPiS0_S0_S0_S0_S0_S0_S0_i,"",@"SHT_CUDA_INFO"
	.sectionflags	@""
	.align	4


	//----- nvinfo : EIATTR_CUDA_API_VERSION
	.align		4
        /*0000*/ 	.byte	0x04, 0x37
        /*0002*/ 	.short	(.L_171 - .L_170)
.L_170:
        /*0004*/ 	.word	0x00000082


	//----- nvinfo : EIATTR_KPARAM_INFO
	.align		4
.L_171:
        /*0008*/ 	.byte	0x04, 0x17
        /*000a*/ 	.short	(.L_173 - .L_172)
.L_172:
        /*000c*/ 	.word	0x00000000
        /*0010*/ 	.short	0x0009
        /*0012*/ 	.short	0x0048
        /*0014*/ 	.byte	0x00, 0xf0, 0x11, 0x00


	//----- nvinfo : EIATTR_KPARAM_INFO
	.align		4
.L_173:
        /*0018*/ 	.byte	0x04, 0x17
        /*001a*/ 	.short	(.L_175 - .L_174)
.L_174:
        /*001c*/ 	.word	0x00000000
        /*0020*/ 	.short	0x0008
        /*0022*/ 	.short	0x0040
        /*0024*/ 	.byte	0x00, 0xf5, 0x21, 0x00


	//----- nvinfo : EIATTR_KPARAM_INFO
	.align		4
.L_175:
        /*0028*/ 	.byte	0x04, 0x17
        /*002a*/ 	.short	(.L_177 - .L_176)
.L_176:
        /*002c*/ 	.word	0x00000000
        /*0030*/ 	.short	0x0007
        /*0032*/ 	.short	0x0038
        /*0034*/ 	.byte	0x00, 0xf5, 0x21, 0x00


	//----- nvinfo : EIATTR_KPARAM_INFO
	.align		4
.L_177:
        /*0038*/ 	.byte	0x04, 0x17
        /*003a*/ 	.short	(.L_179 - .L_178)
.L_178:
        /*003c*/ 	.word	0x00000000
        /*0040*/ 	.short	0x0006
        /*0042*/ 	.short	0x0030
        /*0044*/ 	.byte	0x00, 0xf5, 0x21, 0x00


	//----- nvinfo : EIATTR_KPARAM_INFO
	.align		4
.L_179:
        /*0048*/ 	.byte	0x04, 0x17
        /*004a*/ 	.short	(.L_181 - .L_180)
.L_180:
        /*004c*/ 	.word	0x00000000
        /*0050*/ 	.short	0x0005
        /*0052*/ 	.short	0x0028
        /*0054*/ 	.byte	0x00, 0xf5, 0x21, 0x00


	//----- nvinfo : EIATTR_KPARAM_INFO
	.align		4
.L_181:
        /*0058*/ 	.byte	0x04, 0x17
        /*005a*/ 	.short	(.L_183 - .L_182)
.L_182:
        /*005c*/ 	.word	0x00000000
        /*0060*/ 	.short	0x0004
        /*0062*/ 	.short	0x0020
        /*0064*/ 	.byte	0x00, 0xf5, 0x21, 0x00


	//----- nvinfo : EIATTR_KPARAM_INFO
	.align		4
.L_183:
        /*0068*/ 	.byte	0x04, 0x17
        /*006a*/ 	.short	(.L_185 - .L_184)
.L_184:
        /*006c*/ 	.word	0x00000000
        /*0070*/ 	.short	0x0003
        /*0072*/ 	.short	0x0018
        /*0074*/ 	.byte	0x00, 0xf5, 0x21, 0x00


	//----- nvinfo : EIATTR_KPARAM_INFO
	.align		4
.L_185:
        /*0078*/ 	.byte	0x04, 0x17
        /*007a*/ 	.short	(.L_187 - .L_186)
.L_186:
        /*007c*/ 	.word	0x00000000
        /*0080*/ 	.short	0x0002
        /*0082*/ 	.short	0x0010
        /*0084*/ 	.byte	0x00, 0xf5, 0x21, 0x00


	//----- nvinfo : EIATTR_KPARAM_INFO
	.align		4
.L_187:
        /*0088*/ 	.byte	0x04, 0x17
        /*008a*/ 	.short	(.L_189 - .L_188)
.L_188:
        /*008c*/ 	.word	0x00000000
        /*0090*/ 	.short	0x0001
        /*0092*/ 	.short	0x0008
        /*0094*/ 	.byte	0x00, 0xf5, 0x21, 0x00


	//----- nvinfo : EIATTR_KPARAM_INFO
	.align		4
.L_189:
        /*0098*/ 	.byte	0x04, 0x17
        /*009a*/ 	.short	(.L_191 - .L_190)
.L_190:
        /*009c*/ 	.word	0x00000000
        /*00a0*/ 	.short	0x0000
        /*00a2*/ 	.short	0x0000
        /*00a4*/ 	.byte	0x00, 0xf5, 0x21, 0x00


	//----- nvinfo : EIATTR_SPARSE_MMA_MASK
	.align		4
.L_191:
        /*00a8*/ 	.byte	0x03, 0x50
        /*00aa*/ 	.short	0x0000


	//----- nvinfo : EIATTR_MAXREG_COUNT
	.align		4
        /*00ac*/ 	.byte	0x03, 0x1b
        /*00ae*/ 	.short	0x00ff


	//----- nvinfo : EIATTR_MERCURY_ISA_VERSION
	.align		4
        /*00b0*/ 	.byte	0x03, 0x5f
        /*00b2*/ 	.short	0x0101


	//----- nvinfo : EIATTR_VRC_CTA_INIT_COUNT
	.align		4
        /*00b4*/ 	.byte	0x02, 0x4a
	.zero		1
	.zero		1


	//----- nvinfo : EIATTR_EXIT_INSTR_OFFSETS
	.align		4
        /*00b8*/ 	.byte	0x04, 0x1c
        /*00ba*/ 	.short	(.L_193 - .L_192)


	//   ....[0]....
.L_192:
        /*00bc*/ 	.word	0x00000070


	//   ....[1]....
        /*00c0*/ 	.word	0x00000270


	//----- nvinfo : EIATTR_CBANK_PARAM_SIZE
	.align		4
.L_193:
        /*00c4*/ 	.byte	0x03, 0x19
        /*00c6*/ 	.short	0x004c


	//----- nvinfo : EIATTR_PARAM_CBANK
	.align		4
        /*00c8*/ 	.byte	0x04, 0x0a
        /*00ca*/ 	.short	(.L_195 - .L_194)
	.align		4
.L_194:
        /*00cc*/ 	.word	index@(.nv.constant0._Z15polyline_coordsPcPiS0_S0_S0_S0_S0_S0_S0_i)
        /*00d0*/ 	.short	0x0380
        /*00d2*/ 	.short	0x004c


	//----- nvinfo : EIATTR_SW_WAR
	.align		4
.L_195:
        /*00d4*/ 	.byte	0x04, 0x36
        /*00d6*/ 	.short	(.L_197 - .L_196)
.L_196:
        /*00d8*/ 	.word	0x00000008
.L_197:


//--------------------- .nv.info._Z11output_sortPiiS_ --------------------------
	.section	.nv.info._Z11output_sortPiiS_,"",@"SHT_CUDA_INFO"
	.sectionflags	@""
	.align	4


	//----- nvinfo : EIATTR_CUDA_API_VERSION
	.align		4
        /*0000*/ 	.byte	0x04, 0x37
        /*0002*/ 	.short	(.L_199 - .L_198)
.L_198:
        /*0004*/ 	.word	0x00000082


	//----- nvinfo : EIATTR_KPARAM_INFO
	.align		4
.L_199:
        /*0008*/ 	.byte	0x04, 0x17
        /*000a*/ 	.short	(.L_201 - .L_200)
.L_200:
        /*000c*/ 	.word	0x00000000
        /*0010*/ 	.short	0x0002
        /*0012*/ 	.short	0x0010
        /*0014*/ 	.byte	0x00, 0xf5, 0x21, 0x00


	//----- nvinfo : EIATTR_KPARAM_INFO
	.align		4
.L_201:
        /*0018*/ 	.byte	0x04, 0x17
        /*001a*/ 	.short	(.L_203 - .L_202)
.L_202:
        /*001c*/ 	.word	0x00000000
        /*0020*/ 	.short	0x0001
        /*0022*/ 	.short	0x0008
        /*0024*/ 	.byte	0x00, 0xf0, 0x11, 0x00


	//----- nvinfo : EIATTR_KPARAM_INFO
	.align		4
.L_203:
        /*0028*/ 	.byte	0x04, 0x17
        /*002a*/ 	.short	(.L_205 - .L_204)
.L_204:
        /*002c*/ 	.word	0x00000000
        /*0030*/ 	.short	0x0000
        /*0032*/ 	.short	0x0000
        /*0034*/ 	.byte	0x00, 0xf5, 0x21, 0x00


	//----- nvinfo : EIATTR_SPARSE_MMA_MASK
	.align		4
.L_205:
        /*0038*/ 	.byte	0x03, 0x50
        /*003a*/ 	.short	0x0000


	//----- nvinfo : EIATTR_MAXREG_COUNT
	.align		4
        /*003c*/ 	.byte	0x03, 0x1b
        /*003e*/ 	.short	0x00ff


	//----- nvinfo : EIATTR_NUM_BARRIERS
	.align		4
        /*0040*/ 	.byte	0x02, 0x4c
        /*0042*/ 	.byte	0x01
	.zero		1


	//----- nvinfo : EIATTR_MERCURY_ISA_VERSION
	.align		4
        /*0044*/ 	.byte	0x03, 0x5f
        /*0046*/ 	.short	0x0101


	//----- nvinfo : EIATTR_COOP_GROUP_MASK_REGIDS
	.align		4
        /*0048*/ 	.byte	0x04, 0x29
        /*004a*/ 	.short	(.L_207 - .L_206)


	//   ....[0]....
.L_206:
        /*004c*/ 	.word	0xffffffff


	//   ....[1]....
        /*0050*/ 	.word	0xffffffff


	//   ....[2]....
        /*0054*/ 	.word	0xffffffff


	//   ....[3]....
        /*0058*/ 	.word	0xffffffff


	//   ....[4]....
        /*005c*/ 	.word	0xffffffff


	//   ....[5]....
        /*0060*/ 	.word	0xffffffff


	//   ....[6]....
        /*0064*/ 	.word	0x05000008


	//   ....[7]....
        /*0068*/ 	.word	0x05000008


	//   ....[8]....
        /*006c*/ 	.word	0x05000008


	//   ....[9]....
        /*0070*/ 	.word	0x05000008


	//   ....[10]....
        /*0074*/ 	.word	0x05000008


	//----- nvinfo : EIATTR_COOP_GROUP_INSTR_OFFSETS
	.align		4
.L_207:
        /*0078*/ 	.byte	0x04, 0x28
        /*007a*/ 	.short	(.L_209 - .L_208)


	//   ....[0]....
.L_208:
        /*007c*/ 	.word	0x000003d0


	//   ....[1]....
        /*0080*/ 	.word	0x000003f0


	//   ....[2]....
        /*0084*/ 	.word	0x00000410


	//   ....[3]....
        /*0088*/ 	.word	0x00000430


	//   ....[4]....
        /*008c*/ 	.word	0x00000450


	//   ....[5]....
        /*0090*/ 	.word	0x00000490


	//   ....[6]....
        /*0094*/ 	.word	0x00000910


	//   ....[7]....
        /*0098*/ 	.word	0x00000990


	//   ....[8]....
        /*009c*/ 	.word	0x00000a10


	//   ....[9]....
        /*00a0*/ 	.word	0x00000a80


	//   ....[10]....
        /*00a4*/ 	.word	0x00000b00


	//----- nvinfo : EIATTR_VRC_CTA_INIT_COUNT
	.align		4
.L_209:
        /*00a8*/ 	.byte	0x02, 0x4a
	.zero		1
	.zero		1


	//----- nvinfo : EIATTR_EXIT_INSTR_OFFSETS
	.align		4
        /*00ac*/ 	.byte	0x04, 0x1c
        /*00ae*/ 	.short	(.L_211 - .L_210)


	//   ....[0]....
.L_210:
        /*00b0*/ 	.word	0x000008b0


	//----- nvinfo : EIATTR_CRS_STACK_SIZE
	.align		4
.L_211:
        /*00b4*/ 	.byte	0x04, 0x1e
        /*00b6*/ 	.short	(.L_213 - .L_212)
.L_212:
        /*00b8*/ 	.word	0x00000000


	//----- nvinfo : EIATTR_CBANK_PARAM_SIZE
	.align		4
.L_213:
        /*00bc*/ 	.byte	0x03, 0x19
        /*00be*/ 	.short	0x0018


	//----- nvinfo : EIATTR_PARAM_CBANK
	.align		4
        /*00c0*/ 	.byte	0x04, 0x0a
        /*00c2*/ 	.short	(.L_215 - .L_214)
	.align		4
.L_214:
        /*00c4*/ 	.word	index@(.nv.constant0._Z11output_sortPiiS_)
        /*00c8*/ 	.short	0x0380
        /*00ca*/ 	.short	0x0018


	//----- nvinfo : EIATTR_SW_WAR
	.align		4
.L_215:
        /*00cc*/ 	.byte	0x04, 0x36
        /*00ce*/ 	.short	(.L_217 - .L_216)
.L_216:
        /*00d0*/ 	.word	0x00000008
.L_217:


//--------------------- .nv.info._Z10merge_scanPcPiS0_PS0_S0_iS0_P11state_arrayILi3EES0_Phi --------------------------
	.section	.nv.info._Z10merge_scanPcPiS0_PS0_S0_iS0_P11state_arrayILi3EES0_Phi,"",@"SHT_CUDA_INFO"
	.sectionflags	@""
	.align	4


	//----- nvinfo : EIATTR_CUDA_API_VERSION
	.align		4
        /*0000*/ 	.byte	0x04, 0x37
        /*0002*/ 	.short	(.L_219 - .L_218)
.L_218:
        /*0004*/ 	.word	0x00000082


	//----- nvinfo : EIATTR_KPARAM_INFO
	.align		4
.L_219:
        /*0008*/ 	.byte	0x04, 0x17
        /*000a*/ 	.short	(.L_221 - .L_220)
.L_220:
        /*000c*/ 	.word	0x00000000
        /*0010*/ 	.short	0x000a
        /*0012*/ 	.short	0x0050
        /*0014*/ 	.byte	0x00, 0xf0, 0x11, 0x00


	//----- nvinfo : EIATTR_KPARAM_INFO
	.align		4
.L_221:
        /*0018*/ 	.byte	0x04, 0x17
        /*001a*/ 	.short	(.L_223 - .L_222)
.L_222:
        /*001c*/ 	.word	0x00000000
        /*0020*/ 	.short	0x0009
        /*0022*/ 	.short	0x0048
        /*0024*/ 	.byte	0x00, 0xf5, 0x21, 0x00


	//----- nvinfo : EIATTR_KPARAM_INFO
	.align		4
.L_223:
        /*0028*/ 	.byte	0x04, 0x17
        /*002a*/ 	.short	(.L_225 - .L_224)
.L_224:
        /*002c*/ 	.word	0x00000000
        /*0030*/ 	.short	0x0008
        /*0032*/ 	.short	0x0040
        /*0034*/ 	.byte	0x00, 0xf5, 0x21, 0x00


	//----- nvinfo : EIATTR_KPARAM_INFO
	.align		4
.L_225:
        /*0038*/ 	.byte	0x04, 0x17
        /*003a*/ 	.short	(.L_227 - .L_226)
.L_226:
        /*003c*/ 	.word	0x00000000
        /*0040*/ 	.short	0x0007
        /*0042*/ 	.short	0x0038
        /*0044*/ 	.byte	0x00, 0xf5, 0x21, 0x00


	//----- nvinfo : EIATTR_KPARAM_INFO
	.align		4
.L_227:
        /*0048*/ 	.byte	0x04, 0x17
        /*004a*/ 	.short	(.L_229 - .L_228)
.L_228:
        /*004c*/ 	.word	0x00000000
        /*0050*/ 	.short	0x0006
        /*0052*/ 	.short	0x0030
        /*0054*/ 	.byte	0x00, 0xf5, 0x21, 0x00


	//----- nvinfo : EIATTR_KPARAM_INFO
	.align		4
.L_229:
        /*0058*/ 	.byte	0x04, 0x17
        /*005a*/ 	.short	(.L_231 - .L_230)
.L_230:
        /*005c*/ 	.word	0x00000000
        /*0060*/ 	.short	0x0005
        /*0062*/ 	.short	0x0028
        /*0064*/ 	.byte	0x00, 0xf0, 0x11, 0x00


	//----- nvinfo : EIATTR_KPARAM_INFO
	.align		4
.L_231:
        /*0068*/ 	.byte	0x04, 0x17
        /*006a*/ 	.short	(.L_233 - .L_232)
.L_232:
        /*006c*/ 	.word	0x00000000
        /*0070*/ 	.short	0x0004
        /*0072*/ 	.short	0x0020
        /*0074*/ 	.byte	0x00, 0xf5, 0x21, 0x00


	//----- nvinfo : EIATTR_KPARAM_INFO
	.align		4
.L_233:
        /*0078*/ 	.byte	0x04, 0x17
        /*007a*/ 	.short	(.L_235 - .L_234)
.L_234:
        /*007c*/ 	.word	0x00000000
        /*0080*/ 	.short	0x0003
        /*0082*/ 	.short	0x0018
        /*0084*/ 	.byte	0x00, 0xf5, 0x21, 0x00


	//----- nvinfo : EIATTR_KPARAM_INFO
	.align		4
.L_235:
        /*0088*/ 	.byte	0x04, 0x17
        /*008a*/ 	.short	(.L_237 - .L_236)
.L_236:
        /*008c*/ 	.word	0x00000000
        /*0090*/ 	.short	0x0002
        /*0092*/ 	.short	0x0010
        /*0094*/ 	.byte	0x00, 0xf5, 0x21, 0x00


	//----- nvinfo : EIATTR_KPARAM_INFO
	.align		4
.L_237:
        /*0098*/ 	.byte	0x04, 0x17
        /*009a*/ 	.short	(.L_239 - .L_238)
.L_238:
        /*009c*/ 	.word	0x00000000
        /*00a0*/ 	.short	0x0001
        /*00a2*/ 	.short	0x0008
        /*00a4*/ 	.byte	0x00, 0xf5, 0x21, 0x00


	//----- nvinfo : EIATTR_KPARAM_INFO
	.align		4
.L_239:
        /*00a8*/ 	.byte	0x04, 0x17
        /*00aa*/ 	.short	(.L_241 - .L_240)
.L_240:
        /*00ac*/ 	.word	0x00000000
        /*00b0*/ 	.short	0x0000
        /*00b2*/ 	.short	0x0000
        /*00b4*/ 	.byte	0x00, 0xf5, 0x21, 0x00


	//----- nvinfo : EIATTR_SPARSE_MMA_MASK
	.align		4
.L_241:
        /*00b8*/ 	.byte	0x03, 0x50
        /*00ba*/ 	.short	0x0000


	//----- nvinfo : EIATTR_MAXREG_COUNT
	.align		4
        /*00bc*/ 	.byte	0x03, 0x1b
        /*00be*/ 	.short	0x00ff


	//----- nvinfo : EIATTR_NUM_BARRIERS
	.align		4
        /*00c0*/ 	.byte	0x02, 0x4c
        /*00c2*/ 	.byte	0x01
	.zero		1


	//----- nvinfo : EIATTR_EXTERNS
	.align		4
        /*00c4*/ 	.byte	0x04, 0x0f
        /*00c6*/ 	.short	(.L_243 - .L_242)


	//   ....[0]....
	.align		4
.L_242:
        /*00c8*/ 	.word	index@(free)


	//   ....[1]....
	.align		4
        /*00cc*/ 	.word	index@(malloc)


	//----- nvinfo : EIATTR_MERCURY_ISA_VERSION
	.align		4
.L_243:
        /*00d0*/ 	.byte	0x03, 0x5f
        /*00d2*/ 	.short	0x0101


	//----- nvinfo : EIATTR_UNUSED_LOAD_BYTE_OFFSET
	.align		4
        /*00d4*/ 	.byte	0x04, 0x44
        /*00d6*/ 	.short	(.L_245 - .L_244)


	//   ....[0]....
.L_244:
        /*00d8*/ 	.word	0x00000550
        /*00dc*/ 	.word	0x00000007


	//   ....[1]....
        /*00e0*/ 	.word	0x00000760
        /*00e4*/ 	.word	0x00000007


	//   ....[2]....
        /*00e8*/ 	.word	0x00003010
        /*00ec*/ 	.word	0x00000007


	//----- nvinfo : EIATTR_INT_WARP_WIDE_INSTR_OFFSETS
	.align		4
.L_245:
        /*00f0*/ 	.byte	0x04, 0x31
        /*00f2*/ 	.short	(.L_247 - .L_246)


	//   ....[0]....
.L_246:
        /*00f4*/ 	.word	0x00003cf0


	//----- nvinfo : EIATTR_COOP_GROUP_MASK_REGIDS
	.align		4
.L_247:
        /*00f8*/ 	.byte	0x04, 0x29
        /*00fa*/ 	.short	(.L_249 - .L_248)


	//   ....[0]....
.L_248:
        /*00fc*/ 	.word	0xffffffff


	//   ....[1]....
        /*0100*/ 	.word	0xffffffff


	//   ....[2]....
        /*0104*/ 	.word	0xffffffff


	//   ....[3]....
        /*0108*/ 	.word	0xffffffff


	//   ....[4]....
        /*010c*/ 	.word	0xffffffff


	//   ....[5]....
        /*0110*/ 	.word	0xffffffff


	//   ....[6]....
        /*0114*/ 	.word	0xffffffff


	//   ....[7]....
        /*0118*/ 	.word	0xffffffff


	//   ....[8]....
        /*011c*/ 	.word	0xffffffff


	//   ....[9]....
        /*0120*/ 	.word	0xffffffff


	//   ....[10]....
        /*0124*/ 	.word	0xffffffff


	//   ....[11]....
        /*0128*/ 	.word	0xffffffff


	//   ....[12]....
        /*012c*/ 	.word	0xffffffff


	//   ....[13]....
        /*0130*/ 	.word	0x0500000f


	//   ....[14]....
        /*0134*/ 	.word	0x0500000f


	//   ....[15]....
        /*0138*/ 	.word	0x0500000f


	//   ....[16]....
        /*013c*/ 	.word	0x0500000f


	//   ....[17]....
        /*0140*/ 	.word	0x0500000f


	//   ....[18]....
        /*0144*/ 	.word	0x0500000f


	//   ....[19]....
        /*0148*/ 	.word	0x0500000f


	//   ....[20]....
        /*014c*/ 	.word	0x0500000f


	//   ....[21]....
        /*0150*/ 	.word	0x0500000f


	//   ....[22]....
        /*0154*/ 	.word	0x0500000f


	//   ....[23]....
        /*0158*/ 	.word	0x0500000f


	//   ....[24]....
        /*015c*/ 	.word	0x0500000f


	//   ....[25]....
        /*0160*/ 	.word	0x0500000f


	//----- nvinfo : EIATTR_COOP_GROUP_INSTR_OFFSETS
	.align		4
.L_249:
        /*0164*/ 	.byte	0x04, 0x28
        /*0166*/ 	.short	(.L_251 - .L_250)


	//   ....[0]....
.L_250:
        /*0168*/ 	.word	0x000014c0


	//   ....[1]....
        /*016c*/ 	.word	0x00001630


	//   ....[2]....
        /*0170*/ 	.word	0x000017b0


	//   ....[3]....
        /*0174*/ 	.word	0x00001930


	//   ....[4]....
        /*0178*/ 	.word	0x00001ab0


	//   ....[5]....
        /*017c*/ 	.word	0x00001cd0


	//   ....[6]....
        /*0180*/ 	.word	0x00001cf0


	//   ....[7]....
        /*0184*/ 	.word	0x00003310


	//   ....[8]....
        /*0188*/ 	.word	0x00003330


	//   ....[9]....
        /*018c*/ 	.word	0x00003350


	//   ....[10]....
        /*0190*/ 	.word	0x00003370


	//   ....[11]....
        /*0194*/ 	.word	0x00003390


	//   ....[12]....
        /*0198*/ 	.word	0x000033b0


	//   ....[13]....
        /*019c*/ 	.word	0x00003f10


	//   ....[14]....
        /*01a0*/ 	.word	0x000040d0


	//   ....[15]....
        /*01a4*/ 	.word	0x00004290


	//   ....[16]....
        /*01a8*/ 	.word	0x00004450


	//   ....[17]....
        /*01ac*/ 	.word	0x00004610


	//   ....[18]....
        /*01b0*/ 	.word	0x00004870


	//   ....[19]....
        /*01b4*/ 	.word	0x000048e0


	//   ....[20]....
        /*01b8*/ 	.word	0x00004960


	//   ....[21]....
        /*01bc*/ 	.word	0x000049e0


	//   ....[22]....
        /*01c0*/ 	.word	0x00004a60


	//   ....[23]....
        /*01c4*/ 	.word	0x00004ae0


	//   ....[24]....
        /*01c8*/ 	.word	0x00004b60


	//   ....[25]....
        /*01cc*/ 	.word	0x00004bf0


	//----- nvinfo : EIATTR_VRC_CTA_INIT_COUNT
	.align		4
.L_251:
        /*01d0*/ 	.byte	0x02, 0x4a
	.zero		1
	.zero		1


	//----- nvinfo : EIATTR_SYSCALL_OFFSETS
	.align		4
        /*01d4*/ 	.byte	0x04, 0x46
        /*01d6*/ 	.short	(.L_253 - .L_252)


	//   ....[0]....
.L_252:
        /*01d8*/ 	.word	0x00000220


	//   ....[1]....
        /*01dc*/ 	.word	0x00003750


	//   ....[2]....
        /*01e0*/ 	.word	0x00003a40


	//----- nvinfo : EIATTR_EXIT_INSTR_OFFSETS
	.align		4
.L_253:
        /*01e4*/ 	.byte	0x04, 0x1c
        /*01e6*/ 	.short	(.L_255 - .L_254)


	//   ....[0]....
.L_254:
        /*01e8*/ 	.word	0x00000160


	//   ....[1]....
        /*01ec*/ 	.word	0x00003eb0


	//----- nvinfo : EIATTR_CRS_STACK_SIZE
	.align		4
.L_255:
        /*01f0*/ 	.byte	0x04, 0x1e
        /*01f2*/ 	.short	(.L_257 - .L_256)
.L_256:
        /*01f4*/ 	.word	0x00000000


	//----- nvinfo : EIATTR_CBANK_PARAM_SIZE
	.align		4
.L_257:
        /*01f8*/ 	.byte	0x03, 0x19
        /*01fa*/ 	.short	0x0054


	//----- nvinfo : EIATTR_PARAM_CBANK
	.align		4
        /*01fc*/ 	.byte	0x04, 0x0a
        /*01fe*/ 	.short	(.L_259 - .L_258)
	.align		4
.L_258:
        /*0200*/ 	.word	index@(.nv.constant0._Z10merge_scanPcPiS0_PS0_S0_iS0_P11state_arrayILi3EES0_Phi)
        /*0204*/ 	.short	0x0380
        /*0206*/ 	.short	0x0054


	//----- nvinfo : EIATTR_SW_WAR
	.align		4
.L_259:
        /*0208*/ 	.byte	0x04, 0x36
        /*020a*/ 	.short	(.L_261 - .L_260)
.L_260:
        /*020c*/ 	.word	0x00000008
.L_261:


//--------------------- .nv.info._Z21remove_empty_elementsPPiS_iS_S_S_S_S_i --------------------------
	.section	.nv.info._Z21remove_empty_elementsPPiS_iS_S_S_S_S_i,"",@"SHT_CUDA_INFO"
	.sectionflags	@""
	.align	4


	//----- nvinfo : EIATTR_CUDA_API_VERSION
	.align		4
        /*0000*/ 	.byte	0x04, 0x37
        /*0002*/ 	.short	(.L_263 - .L_262)
.L_262:
        /*0004*/ 	.word	0x00000082


	//----- nvinfo : EIATTR_KPARAM_INFO
	.align		4
.L_263:
        /*0008*/ 	.byte	0x04, 0x17
        /*000a*/ 	.short	(.L_265 - .L_264)
.L_264:
        /*000c*/ 	.word	0x00000000
        /*0010*/ 	.short	0x0008
        /*0012*/ 	.short	0x0040
        /*0014*/ 	.byte	0x00, 0xf0, 0x11, 0x00


	//----- nvinfo : EIATTR_KPARAM_INFO
	.align		4
.L_265:
        /*0018*/ 	.byte	0x04, 0x17
        /*001a*/ 	.short	(.L_267 - .L_266)
.L_266:
        /*001c*/ 	.word	0x00000000
        /*0020*/ 	.short	0x0007
        /*0022*/ 	.short	0x0038
        /*0024*/ 	.byte	0x00, 0xf5, 0x21, 0x00


	//----- nvinfo : EIATTR_KPARAM_INFO
	.align		4
.L_267:
        /*0028*/ 	.byte	0x04, 0x17
        /*002a*/ 	.short	(.L_269 - .L_268)
.L_268:
        /*002c*/ 	.word	0x00000000
        /*0030*/ 	.short	0x0006
        /*0032*/ 	.short	0x0030
        /*0034*/ 	.byte	0x00, 0xf5, 0x21, 0x00


	//----- nvinfo : EIATTR_KPARAM_INFO
	.align		4
.L_269:
        /*0038*/ 	.byte	0x04, 0x17
        /*003a*/ 	.short	(.L_271 - .L_270)
.L_270:
        /*003c*/ 	.word	0x00000000
        /*0040*/ 	.short	0x0005
        /*0042*/ 	.short	0x0028
        /*0044*/ 	.byte	0x00, 0xf5, 0x21, 0x00


	//----- nvinfo : EIATTR_KPARAM_INFO
	.align		4
.L_271:
        /*0048*/ 	.byte	0x04, 0x17
        /*004a*/ 	.short	(.L_273 - .L_272)
.L_272:
        /*004c*/ 	.word	0x00000000
        /*0050*/ 	.short	0x0004
        /*0052*/ 	.short	0x0020
        /*0054*/ 	.byte	0x00, 0xf5, 0x21, 0x00


	//----- nvinfo : EIATTR_KPARAM_INFO
	.align		4
.L_273:
        /*0058*/ 	.byte	0x04, 0x17
        /*005a*/ 	.short	(.L_275 - .L_274)
.L_274:
        /*005c*/ 	.word	0x00000000
        /*0060*/ 	.short	0x0003
        /*0062*/ 	.short	0x0018
        /*0064*/ 	.byte	0x00, 0xf5, 0x21, 0x00


	//----- nvinfo : EIATTR_KPARAM_INFO
	.align		4
.L_275:
        /*0068*/ 	.byte	0x04, 0x17
        /*006a*/ 	.short	(.L_277 - .L_276)
.L_276:
        /*006c*/ 	.word	0x00000000
        /*0070*/ 	.short	0x0002
        /*0072*/ 	.short	0x0010
        /*0074*/ 	.byte	0x00, 0xf0, 0x11, 0x00


	//----- nvinfo : EIATTR_KPARAM_INFO
	.align		4
.L_277:
        /*0078*/ 	.byte	0x04, 0x17
        /*007a*/ 	.short	(.L_279 - .L_278)
.L_278:
        /*007c*/ 	.word	0x00000000
        /*0080*/ 	.short	0x0001
        /*0082*/ 	.short	0x0008
        /*0084*/ 	.byte	0x00, 0xf5, 0x21, 0x00


	//----- nvinfo : EIATTR_KPARAM_INFO
	.align		4
.L_279:
        /*0088*/ 	.byte	0x04, 0x17
        /*008a*/ 	.short	(.L_281 - .L_280)
.L_280:
        /*008c*/ 	.word	0x00000000
        /*0090*/ 	.short	0x0000
        /*0092*/ 	.short	0x0000
        /*0094*/ 	.byte	0x00, 0xf5, 0x21, 0x00


	//----- nvinfo : EIATTR_SPARSE_MMA_MASK
	.align		4
.L_281:
        /*0098*/ 	.byte	0x03, 0x50
        /*009a*/ 	.short	0x0000


	//----- nvinfo : EIATTR_MAXREG_COUNT
	.align		4
        /*009c*/ 	.byte	0x03, 0x1b
        /*009e*/ 	.short	0x00ff


	//----- nvinfo : EIATTR_NUM_BARRIERS
	.align		4
        /*00a0*/ 	.byte	0x02, 0x4c
        /*00a2*/ 	.byte	0x01
	.zero		1


	//----- nvinfo : EIATTR_EXTERNS
	.align		4
        /*00a4*/ 	.byte	0x04, 0x0f
        /*00a6*/ 	.short	(.L_283 - .L_282)


	//   ....[0]....
	.align		4
.L_282:
        /*00a8*/ 	.word	index@(free)


	//----- nvinfo : EIATTR_MERCURY_ISA_VERSION
	.align		4
.L_283:
        /*00ac*/ 	.byte	0x03, 0x5f
        /*00ae*/ 	.short	0x0101


	//----- nvinfo : EIATTR_VRC_CTA_INIT_COUNT
	.align		4
        /*00b0*/ 	.byte	0x02, 0x4a
	.zero		1
	.zero		1


	//----- nvinfo : EIATTR_SYSCALL_OFFSETS
	.align		4
        /*00b4*/ 	.byte	0x04, 0x46
        /*00b6*/ 	.short	(.L_285 - .L_284)


	//   ....[0]....
.L_284:
        /*00b8*/ 	.word	0x00000670


	//----- nvinfo : EIATTR_EXIT_INSTR_OFFSETS
	.align		4
.L_285:
        /*00bc*/ 	.byte	0x04, 0x1c
        /*00be*/ 	.short	(.L_287 - .L_286)


	//   ....[0]....
.L_286:
        /*00c0*/ 	.word	0x00000150


	//   ....[1]....
        /*00c4*/ 	.word	0x00000780


	//----- nvinfo : EIATTR_CRS_STACK_SIZE
	.align		4
.L_287:
        /*00c8*/ 	.byte	0x04, 0x1e
        /*00ca*/ 	.short	(.L_289 - .L_288)
.L_288:
        /*00cc*/ 	.word	0x00000000


	//----- nvinfo : EIATTR_CBANK_PARAM_SIZE
	.align		4
.L_289:
        /*00d0*/ 	.byte	0x03, 0x19
        /*00d2*/ 	.short	0x0044


	//----- nvinfo : EIATTR_PARAM_CBANK
	.align		4
        /*00d4*/ 	.byte	0x04, 0x0a
        /*00d6*/ 	.short	(.L_291 - .L_290)
	.align		4
.L_290:
        /*00d8*/ 	.word	index@(.nv.constant0._Z21remove_empty_elementsPPiS_iS_S_S_S_S_i)
        /*00dc*/ 	.short	0x0380
        /*00de*/ 	.short	0x0044


	//----- nvinfo : EIATTR_SW_WAR
	.align		4
.L_291:
        /*00e0*/ 	.byte	0x04, 0x36
        /*00e2*/ 	.short	(.L_293 - .L_292)
.L_292:
        /*00e4*/ 	.word	0x00000008
.L_293:


//--------------------- .nv.callgraph             --------------------------
	.section	.nv.callgraph,"",@"SHT_CUDA_CALLGRAPH"
	.align	4
	.sectionentsize	8
	.align		4
        /*0000*/ 	.word	0x00000000
	.align		4
        /*0004*/ 	.word	0xffffffff
	.align		4
        /*0008*/ 	.word	index@(_Z10merge_scanPcPiS0_PS0_S0_iS0_P11state_arrayILi3EES0_Phi)
	.align		4
        /*000c*/ 	.word	index@(free)
	.align		4
        /*0010*/ 	.word	index@(_Z10merge_scanPcPiS0_PS0_S0_iS0_P11state_arrayILi3EES0_Phi)
	.align		4
        /*0014*/ 	.word	index@(malloc)
	.align		4
        /*0018*/ 	.word	index@(_Z21remove_empty_elementsPPiS_iS_S_S_S_S_i)
	.align		4
        /*001c*/ 	.word	index@(free)
	.align		4
        /*0020*/ 	.word	0x00000000
	.align		4
        /*0024*/ 	.word	0xfffffffe
	.align		4
        /*0028*/ 	.word	0x00000000
	.align		4
        /*002c*/ 	.word	0xfffffffd
	.align		4
        /*0030*/ 	.word	0x00000000
	.align		4
        /*0034*/ 	.word	0xfffffffc


//--------------------- .nv.constant4             --------------------------
	.section	.nv.constant4,"a",@progbits
	.align	8
	.align		8
.nv.constant4:
        /*0000*/ 	.dword	_ZN34_INTERNAL_3cd1fe2e_4_k_cu_a259fc2b4cuda3std3__45__cpo5beginE
	.align		8
        /*0008*/ 	.dword	_ZN34_INTERNAL_3cd1fe2e_4_k_cu_a259fc2b4cuda3std3__45__cpo3endE
	.align		8
        /*0010*/ 	.dword	_ZN34_INTERNAL_3cd1fe2e_4_k_cu_a259fc2b4cuda3std3__45__cpo6cbeginE
	.align		8
        /*0018*/ 	.dword	_ZN34_INTERNAL_3cd1fe2e_4_k_cu_a259fc2b4cuda3std3__45__cpo4cendE
	.align		8
        /*0020*/ 	.dword	_ZN34_INTERNAL_3cd1fe2e_4_k_cu_a259fc2b4cuda3std3__45__cpo6rbeginE
	.align		8
        /*0028*/ 	.dword	_ZN34_INTERNAL_3cd1fe2e_4_k_cu_a259fc2b4cuda3std3__45__cpo4rendE
	.align		8
        /*0030*/ 	.dword	_ZN34_INTERNAL_3cd1fe2e_4_k_cu_a259fc2b4cuda3std3__45__cpo7crbeginE
	.align		8
        /*0038*/ 	.dword	_ZN34_INTERNAL_3cd1fe2e_4_k_cu_a259fc2b4cuda3std3__45__cpo5crendE
	.align		8
        /*0040*/ 	.dword	_ZN34_INTERNAL_3cd1fe2e_4_k_cu_a259fc2b4cuda3std3__436_GLOBAL__N__3cd1fe2e_4_k_cu_a259fc2b6ignoreE
	.align		8
        /*0048*/ 	.dword	_ZN34_INTERNAL_3cd1fe2e_4_k_cu_a259fc2b4cuda3std3__419piecewise_constructE
	.align		8
        /*0050*/ 	.dword	_ZN34_INTERNAL_3cd1fe2e_4_k_cu_a259fc2b4cuda3std3__48in_placeE
	.align		8
        /*0058*/ 	.dword	_ZN34_INTERNAL_3cd1fe2e_4_k_cu_a259fc2b4cuda3std3__420unreachable_sentinelE
	.align		8
        /*0060*/ 	.dword	_ZN34_INTERNAL_3cd1fe2e_4_k_cu_a259fc2b4cuda3std3__47nulloptE
	.align		8
        /*0068*/ 	.dword	_ZN34_INTERNAL_3cd1fe2e_4_k_cu_a259fc2b4cuda3std3__48unexpectE
	.align		8
        /*0070*/ 	.dword	_ZN34_INTERNAL_3cd1fe2e_4_k_cu_a259fc2b4cuda3std6ranges3__45__cpo4swapE
	.align		8
        /*0078*/ 	.dword	_ZN34_INTERNAL_3cd1fe2e_4_k_cu_a259fc2b4cuda3std6ranges3__45__cpo9iter_moveE
	.align		8
        /*0080*/ 	.dword	_ZN34_INTERNAL_3cd1fe2e_4_k_cu_a259fc2b4cuda3std6ranges3__45__cpo5beginE
	.align		8
        /*0088*/ 	.dword	_ZN34_INTERNAL_3cd1fe2e_4_k_cu_a259fc2b4cuda3std6ranges3__45__cpo3endE
	.align		8
        /*0090*/ 	.dword	_ZN34_INTERNAL_3cd1fe2e_4_k_cu_a259fc2b4cuda3std6ranges3__45__cpo6cbeginE
	.align		8
        /*0098*/ 	.dword	_ZN34_INTERNAL_3cd1fe2e_4_k_cu_a259fc2b4cuda3std6ranges3__45__cpo4cendE
	.align		8
        /*00a0*/ 	.dword	_ZN34_INTERNAL_3cd1fe2e_4_k_cu_a259fc2b4cuda3std6ranges3__45__cpo7advanceE
	.align		8
        /*00a8*/ 	.dword	_ZN34_INTERNAL_3cd1fe2e_4_k_cu_a259fc2b4cuda3std6ranges3__45__cpo9iter_swapE
	.align		8
        /*00b0*/ 	.dword	_ZN34_INTERNAL_3cd1fe2e_4_k_cu_a259fc2b4cuda3std6ranges3__45__cpo4nextE
	.align		8
        /*00b8*/ 	.dword	_ZN34_INTERNAL_3cd1fe2e_4_k_cu_a259fc2b4cuda3std6ranges3__45__cpo4prevE
	.align		8
        /*00c0*/ 	.dword	_ZN34_INTERNAL_3cd1fe2e_4_k_cu_a259fc2b4cuda3std6ranges3__45__cpo4dataE
	.align		8
        /*00c8*/ 	.dword	_ZN34_INTERNAL_3cd1fe2e_4_k_cu_a259fc2b4cuda3std6ranges3__45__cpo5cdataE
	.align		8
        /*00d0*/ 	.dword	_ZN34_INTERNAL_3cd1fe2e_4_k_cu_a259fc2b4cuda3std6ranges3__45__cpo4sizeE
	.align		8
        /*00d8*/ 	.dword	_ZN34_INTERNAL_3cd1fe2e_4_k_cu_a259fc2b4cuda3std6ranges3__45__cpo5ssizeE
	.align		8
        /*00e0*/ 	.dword	_ZN34_INTERNAL_3cd1fe2e_4_k_cu_a259fc2b4cuda3std6ranges3__45__cpo8distanceE
	.align		8
        /*00e8*/ 	.dword	_ZN34_INTERNAL_3cd1fe2e_4_k_cu_a259fc2b6thrust24THRUST_300001_SM_1000_NS6system6detail10sequential3seqE
	.align		8
        /*00f0*/ 	.dword	_ZN34_INTERNAL_3cd1fe2e_4_k_cu_a259fc2b6thrust24THRUST_300001_SM_1000_NS12placeholders2_1E
	.align		8
        /*00f8*/ 	.dword	_ZN34_INTERNAL_3cd1fe2e_4_k_cu_a259fc2b6thrust24THRUST_300001_SM_1000_NS12placeholders2_2E
	.align		8
        /*0100*/ 	.dword	_ZN34_INTERNAL_3cd1fe2e_4_k_cu_a259fc2b6thrust24THRUST_300001_SM_1000_NS12placeholders2_3E
	.align		8
        /*0108*/ 	.dword	_ZN34_INTERNAL_3cd1fe2e_4_k_cu_a259fc2b6thrust24THRUST_300001_SM_1000_NS12placeholders2_4E
	.align		8
        /*0110*/ 	.dword	_ZN34_INTERNAL_3cd1fe2e_4_k_cu_a259fc2b6thrust24THRUST_300001_SM_1000_NS12placeholders2_5E
	.align		8
        /*0118*/ 	.dword	_ZN34_INTERNAL_3cd1fe2e_4_k_cu_a259fc2b6thrust24THRUST_300001_SM_1000_NS12placeholders2_6E
	.align		8
        /*0120*/ 	.dword	_ZN34_INTERNAL_3cd1fe2e_4_k_cu_a259fc2b6thrust24THRUST_300001_SM_1000_NS12placeholders2_7E
	.align		8
        /*0128*/ 	.dword	_ZN34_INTERNAL_3cd1fe2e_4_k_cu_a259fc2b6thrust24THRUST_300001_SM_1000_NS12placeholders2_8E
	.align		8
        /*0130*/ 	.dword	_ZN34_INTERNAL_3cd1fe2e_4_k_cu_a259fc2b6thrust24THRUST_300001_SM_1000_NS12placeholders2_9E
	.align		8
        /*0138*/ 	.dword	_ZN34_INTERNAL_3cd1fe2e_4_k_cu_a259fc2b6thrust24THRUST_300001_SM_1000_NS12placeholders3_10E
	.align		8
        /*0140*/ 	.dword	free
	.align		8
        /*0148*/ 	.dword	malloc


//--------------------- .text._ZN3cub18CUB_300001_SM_10006detail11EmptyKernelIvEEvv --------------------------
	.section	.text._ZN3cub18CUB_300001_SM_10006detail11EmptyKernelIvEEvv,"ax",@progbits
	.align	128
        .global         _ZN3cub18CUB_300001_SM_10006detail11EmptyKernelIvEEvv
        .type           _ZN3cub18CUB_300001_SM_10006detail11EmptyKernelIvEEvv,@function
        .size           _ZN3cub18CUB_300001_SM_10006detail11EmptyKernelIvEEvv,(.L_x_75 - _ZN3cub18CUB_300001_SM_10006detail11EmptyKernelIvEEvv)
        .other          _ZN3cub18CUB_300001_SM_10006detail11EmptyKernelIvEEvv,@"STO_CUDA_ENTRY STV_DEFAULT"
_ZN3cub18CUB_300001_SM_10006detail11EmptyKernelIvEEvv:
.text._ZN3cub18CUB_300001_SM_10006detail11EmptyKernelIvEEvv:
[----:B------:R-:W-:Y:S01]  /*0000*/  LDC R1, c[0x0][0x37c] ;  /* 0x0000df00ff017b82 */ /* 0x000fe20000000800 */
[----:B------:R-:W-:Y:S05]  /*0010*/  EXIT ;  /* 0x000000000000794d */ /* 0x000fea0003800000 */
.L_x_0:
[----:B------:R-:W-:-:S00]  /*0020*/  BRA `(.L_x_0) ;  /* 0xfffffffc00fc7947 */ /* 0x000fc0000383ffff */
[----:B------:R-:W-:-:S00]  /*0030*/  NOP ;  /* 0x0000000000007918 */ /* 0x000fc00000000000 */
        /* <DEDUP_REMOVED lines=12> */
.L_x_75:


//--------------------- .text._Z11clear_arrayPii  --------------------------
	.section	.text._Z11clear_arrayPii,"ax",@progbits
	.align	128
        .global         _Z11clear_arrayPii
        .type           _Z11clear_arrayPii,@function
        .size           _Z11clear_arrayPii,(.L_x_76 - _Z11clear_arrayPii)
        .other          _Z11clear_arrayPii,@"STO_CUDA_ENTRY STV_DEFAULT"
_Z11clear_arrayPii:
.text._Z11clear_arrayPii:
[----:B------:R-:W-:Y:S01]  /*0000*/  LDC R1, c[0x0][0x37c] ;  /* 0x0000df00ff017b82 */ /* 0x000fe20000000800 */
[----:B------:R-:W0:Y:S07]  /*0010*/  S2R R5, SR_TID.X ;  /* 0x0000000000057919 */ /* 0x000e2e0000002100 */
[----:B------:R-:W0:Y:S01]  /*0020*/  S2UR UR4, SR_CTAID.X ;  /* 0x00000000000479c3 */ /* 0x000e220000002500 */
[----:B------:R-:W1:Y:S07]  /*0030*/  LDCU UR5, c[0x0][0x388] ;  /* 0x00007100ff0577ac */ /* 0x000e6e0008000800 */
[----:B------:R-:W0:Y:S02]  /*0040*/  LDC R0, c[0x0][0x360] ;  /* 0x0000d800ff007b82 */ /* 0x000e240000000800 */
[----:B0-----:R-:W-:-:S05]  /*0050*/  IMAD R5, R0, UR4, R5 ;  /* 0x0000000400057c24 */ /* 0x001fca000f8e0205 */
[----:B-1----:R-:W-:-:S13]  /*0060*/  ISETP.GE.AND P0, PT, R5, UR5, PT ;  /* 0x0000000505007c0c */ /* 0x002fda000bf06270 */
[----:B------:R-:W-:Y:S05]  /*0070*/  @P0 EXIT ;  /* 0x000000000000094d */ /* 0x000fea0003800000 */
[----:B------:R-:W0:Y:S01]  /*0080*/  LDC.64 R2, c[0x0][0x380] ;  /* 0x0000e000ff027b82 */ /* 0x000e220000000a00 */
[----:B------:R-:W1:Y:S01]  /*0090*/  LDCU.64 UR4, c[0x0][0x358] ;  /* 0x00006b00ff0477ac */ /* 0x000e620008000a00 */
[----:B0-----:R-:W-:-:S05]  /*00a0*/  IMAD.WIDE R2, R5, 0x4, R2 ;  /* 0x0000000405027825 */ /* 0x001fca00078e0202 */
[----:B-1----:R-:W-:Y:S01]  /*00b0*/  STG.E desc[UR4][R2.64], RZ ;  /* 0x000000ff02007986 */ /* 0x002fe2000c101904 */
[----:B------:R-:W-:Y:S05]  /*00c0*/  EXIT ;  /* 0x000000000000794d */ /* 0x000fea0003800000 */
.L_x_1:
        /* <DEDUP_REMOVED lines=11> */
.L_x_76:


//--------------------- .text._Z9switch_xyPcPiS0_S0_S0_S0_S_iiS0_S0_ --------------------------
	.section	.text._Z9switch_xyPcPiS0_S0_S0_S0_S_iiS0_S0_,"ax",@progbits
	.align	128
        .global         _Z9switch_xyPcPiS0_S0_S0_S0_S_iiS0_S0_
        .type           _Z9switch_xyPcPiS0_S0_S0_S0_S_iiS0_S0_,@function
        .size           _Z9switch_xyPcPiS0_S0_S0_S0_S_iiS0_S0_,(.L_x_77 - _Z9switch_xyPcPiS0_S0_S0_S0_S_iiS0_S0_)
        .other          _Z9switch_xyPcPiS0_S0_S0_S0_S_iiS0_S0_,@"STO_CUDA_ENTRY STV_DEFAULT"
_Z9switch_xyPcPiS0_S0_S0_S0_S_iiS0_S0_:
.text._Z9switch_xyPcPiS0_S0_S0_S0_S_iiS0_S0_:
[----:B------:R-:W-:Y:S01]  /*0000*/  LDC R1, c[0x0][0x37c] ;  /* 0x0000df00ff017b82 */ /* 0x000fe20000000800 */
[----:B------:R-:W0:Y:S01]  /*0010*/  S2R R3, SR_TID.X ;  /* 0x0000000000037919 */ /* 0x000e220000002100 */
[----:B------:R-:W1:Y:S06]  /*0020*/  LDCU.64 UR6, c[0x0][0x358] ;  /* 0x00006b00ff0677ac */ /* 0x000e6c0008000a00 */
[----:B------:R-:W2:Y:S01]  /*0030*/  LDC.64 R8, c[0x0][0x3c0] ;  /* 0x0000f000ff087b82 */ /* 0x000ea20000000a00 */
[----:B------:R-:W3:Y:S07]  /*0040*/  S2R R0, SR_CTAID.X ;  /* 0x0000000000007919 */ /* 0x000eee0000002500 */
[----:B------:R-:W4:Y:S08]  /*0050*/  LDC.64 R10, c[0x0][0x3c8] ;  /* 0x0000f200ff0a7b82 */ /* 0x000f300000000a00 */
[----:B------:R-:W1:Y:S01]  /*0060*/  S2UR UR5, SR_CgaCtaId ;  /* 0x00000000000579c3 */ /* 0x000e620000008800 */
[----:B------:R-:W-:-:S07]  /*0070*/  UMOV UR4, 0x400 ;  /* 0x0000040000047882 */ /* 0x000fce0000000000 */
[----:B------:R-:W4:Y:S01]  /*0080*/  LDC.64 R12, c[0x0][0x3a8] ;  /* 0x0000ea00ff0c7b82 */ /* 0x000f220000000a00 */
[----:B0-----:R-:W-:-:S13]  /*0090*/  ISETP.NE.AND P0, PT, R3, RZ, PT ;  /* 0x000000ff0300720c */ /* 0x001fda0003f05270 */
[----:B------:R-:W3:Y:S02]  /*00a0*/  @!P0 LDC.64 R4, c[0x0][0x388] ;  /* 0x0000e200ff048b82 */ /* 0x000ee40000000a00 */
[----:B---3--:R-:W-:-:S05]  /*00b0*/  @!P0 IMAD.WIDE.U32 R4, R0, 0x4, R4 ;  /* 0x0000000400048825 */ /* 0x008fca00078e0004 */
[----:B-1----:R-:W2:Y:S01]  /*00c0*/  @!P0 LDG.E R15, desc[UR6][R4.64] ;  /* 0x00000006040f8981 */ /* 0x002ea2000c1e1900 */
[----:B------:R-:W-:Y:S01]  /*00d0*/  ULEA UR4, UR5, UR4, 0x18 ;  /* 0x0000000405047291 */ /* 0x000fe2000f8ec0ff */
[----:B--2---:R-:W-:-:S04]  /*00e0*/  @!P0 IMAD.WIDE R8, R15, 0x4, R8 ;  /* 0x000000040f088825 */ /* 0x004fc800078e0208 */
[----:B----4-:R-:W-:Y:S01]  /*00f0*/  @!P0 IMAD.WIDE R10, R15, 0x4, R10 ;  /* 0x000000040f0a8825 */ /* 0x010fe200078e020a */
[----:B------:R0:W2:Y:S04]  /*0100*/  @!P0 LDG.E R18, desc[UR6][R8.64] ;  /* 0x0000000608128981 */ /* 0x0000a8000c1e1900 */
[----:B------:R1:W2:Y:S01]  /*0110*/  @!P0 LDG.E R19, desc[UR6][R10.64] ;  /* 0x000000060a138981 */ /* 0x0002a2000c1e1900 */
[----:B------:R-:W-:-:S03]  /*0120*/  IMAD.WIDE.U32 R12, R0, 0x4, R12 ;  /* 0x00000004000c7825 */ /* 0x000fc600078e000c */
[----:B------:R3:W-:Y:S01]  /*0130*/  @!P0 STS [UR4+0x4], R15 ;  /* 0x0000040fff008988 */ /* 0x0007e20008000804 */
[----:B0-----:R-:W0:Y:S08]  /*0140*/  LDC.64 R8, c[0x0][0x390] ;  /* 0x0000e400ff087b82 */ /* 0x001e300000000a00 */
[----:B---3--:R-:W3:Y:S08]  /*0150*/  LDC.64 R14, c[0x0][0x398] ;  /* 0x0000e600ff0e7b82 */ /* 0x008ef00000000a00 */
[----:B-1----:R-:W1:Y:S01]  /*0160*/  LDC.64 R10, c[0x0][0x3a0] ;  /* 0x0000e800ff0a7b82 */ /* 0x002e620000000a00 */
[----:B--2---:R-:W-:Y:S07]  /*0170*/  @!P0 STS.64 [UR4+0x8], R18 ;  /* 0x00000812ff008988 */ /* 0x004fee0008000a04 */
[----:B------:R-:W-:Y:S06]  /*0180*/  BAR.SYNC.DEFER_BLOCKING 0x0 ;  /* 0x0000000000007b1d */ /* 0x000fec0000010000 */
[----:B------:R-:W2:Y:S04]  /*0190*/  LDS.128 R4, [UR4] ;  /* 0x00000004ff047984 */ /* 0x000ea80008000c00 */
[----:B------:R-:W4:Y:S01]  /*01a0*/  LDG.E R2, desc[UR6][R12.64] ;  /* 0x000000060c027981 */ /* 0x000f22000c1e1900 */
[----:B--2---:R-:W-:-:S13]  /*01b0*/  ISETP.GE.U32.AND P0, PT, R3, R6, PT ;  /* 0x000000060300720c */ /* 0x004fda0003f06070 */
[----:B------:R-:W2:Y:S01]  /*01c0*/  @!P0 LDC.64 R16, c[0x0][0x380] ;  /* 0x0000e000ff108b82 */ /* 0x000ea20000000a00 */
[----:B------:R-:W-:-:S07]  /*01d0*/  @!P0 IMAD.IADD R7, R3, 0x1, R7 ;  /* 0x0000000103078824 */ /* 0x000fce00078e0207 */
[----:B------:R-:W4:Y:S01]  /*01e0*/  @!P0 LDC.64 R18, c[0x0][0x3b0] ;  /* 0x0000ec00ff128b82 */ /* 0x000f220000000a00 */
[----:B--2---:R-:W-:-:S05]  /*01f0*/  @!P0 IADD3 R16, P1, PT, R7, R16, RZ ;  /* 0x0000001007108210 */ /* 0x004fca0007f3e0ff */
[----:B------:R-:W-:-:S06]  /*0200*/  @!P0 IMAD.X R17, RZ, RZ, R17, P1 ;  /* 0x000000ffff118224 */ /* 0x000fcc00008e0611 */
[----:B------:R-:W2:Y:S01]  /*0210*/  @!P0 LDG.E.U8 R17, desc[UR6][R16.64] ;  /* 0x0000000610118981 */ /* 0x000ea2000c1e1100 */
[----:B0-----:R-:W-:-:S04]  /*0220*/  IMAD.WIDE.U32 R8, R0, 0x4, R8 ;  /* 0x0000000400087825 */ /* 0x001fc800078e0008 */
[----:B---3--:R-:W-:Y:S02]  /*0230*/  IMAD.WIDE R14, R5, 0x4, R14 ;  /* 0x00000004050e7825 */ /* 0x008fe400078e020e */
[----:B------:R0:W5:Y:S02]  /*0240*/  LDG.E R8, desc[UR6][R8.64] ;  /* 0x0000000608087981 */ /* 0x000164000c1e1900 */
[----:B-1----:R-:W-:Y:S02]  /*0250*/  IMAD.WIDE.U32 R10, R0, 0x4, R10 ;  /* 0x00000004000a7825 */ /* 0x002fe400078e000a */
[----:B------:R0:W5:Y:S04]  /*0260*/  LDG.E R15, desc[UR6][R14.64] ;  /* 0x000000060e0f7981 */ /* 0x000168000c1e1900 */
[----:B------:R0:W5:Y:S01]  /*0270*/  LDG.E R4, desc[UR6][R10.64] ;  /* 0x000000060a047981 */ /* 0x000162000c1e1900 */
[----:B----4-:R-:W-:-:S05]  /*0280*/  @!P0 IMAD.IADD R13, R2, 0x1, R3 ;  /* 0x00000001020d8824 */ /* 0x010fca00078e0203 */
[----:B------:R-:W-:-:S05]  /*0290*/  @!P0 IADD3 R12, P1, PT, R13, R18, RZ ;  /* 0x000000120d0c8210 */ /* 0x000fca0007f3e0ff */
[----:B------:R-:W-:-:S05]  /*02a0*/  @!P0 IMAD.X R13, RZ, RZ, R19, P1 ;  /* 0x000000ffff0d8224 */ /* 0x000fca00008e0613 */
[----:B--2---:R0:W-:Y:S01]  /*02b0*/  @!P0 STG.E.U8 desc[UR6][R12.64], R17 ;  /* 0x000000110c008986 */ /* 0x0041e2000c101106 */
[----:B------:R-:W-:Y:S05]  /*02c0*/  @!P0 EXIT ;  /* 0x000000000000894d */ /* 0x000fea0003800000 */
[----:B-----5:R-:W-:-:S13]  /*02d0*/  ISETP.GE.U32.AND P0, PT, R3, R4, PT ;  /* 0x000000040300720c */ /* 0x020fda0003f06070 */
[----:B------:R-:W-:Y:S05]  /*02e0*/  @P0 EXIT ;  /* 0x000000000000094d */ /* 0x000fea0003800000 */
[----:B------:R-:W1:Y:S01]  /*02f0*/  LDCU.64 UR8, c[0x0][0x380] ;  /* 0x00007000ff0877ac */ /* 0x000e620008000a00 */
[----:B------:R-:W-:Y:S02]  /*0300*/  IMAD.IADD R8, R8, 0x1, R15 ;  /* 0x0000000108087824 */ /* 0x000fe400078e020f */
[----:B------:R-:W-:-:S03]  /*0310*/  IMAD.IADD R3, R3, 0x1, -R6 ;  /* 0x0000000103037824 */ /* 0x000fc600078e0a06 */
[--C-:B------:R-:W-:Y:S02]  /*0320*/  SHF.R.S32.HI R5, RZ, 0x1f, R8.reuse ;  /* 0x0000001fff057819 */ /* 0x100fe40000011408 */
[----:B------:R-:W-:Y:S02]  /*0330*/  SHF.R.S32.HI R0, RZ, 0x1f, R3 ;  /* 0x0000001fff007819 */ /* 0x000fe40000011403 */
[----:B-1----:R-:W-:-:S04]  /*0340*/  IADD3 R8, P0, P1, R3, UR8, R8 ;  /* 0x0000000803087c10 */ /* 0x002fc8000f91e008 */
[----:B0-----:R-:W-:-:S05]  /*0350*/  IADD3.X R9, PT, PT, R0, UR9, R5, P0, P1 ;  /* 0x0000000900097c10 */ /* 0x001fca00087e2405 */
[----:B------:R-:W2:Y:S01]  /*0360*/  LDG.E.U8 R0, desc[UR6][R8.64] ;  /* 0x0000000608007981 */ /* 0x000ea2000c1e1100 */
[----:B------:R-:W-:Y:S01]  /*0370*/  IMAD.IADD R6, R4, 0x1, -R6 ;  /* 0x0000000104067824 */ /* 0x000fe200078e0a06 */
[----:B------:R-:W-:Y:S01]  /*0380*/  ISETP.NE.AND P1, PT, R3, RZ, PT ;  /* 0x000000ff0300720c */ /* 0x000fe20003f25270 */
[----:B------:R-:W-:Y:S05]  /*0390*/  WARPSYNC.ALL ;  /* 0x0000000000007948 */ /* 0x000fea0003800000 */
[----:B------:R-:W-:Y:S01]  /*03a0*/  VIADD R4, R6, 0xffffffff ;  /* 0xffffffff06047836 */ /* 0x000fe20000000000 */
[----:B--2---:R-:W-:-:S13]  /*03b0*/  ISETP.NE.AND P0, PT, R0, 0x2c, PT ;  /* 0x0000002c0000780c */ /* 0x004fda0003f05270 */
[----:B------:R-:W-:Y:S01]  /*03c0*/  @!P0 STS [UR4], R3 ;  /* 0x00000003ff008988 */ /* 0x000fe20008000804 */
[----:B------:R-:W-:Y:S01]  /*03d0*/  BAR.SYNC.DEFER_BLOCKING 0x0 ;  /* 0x0000000000007b1d */ /* 0x000fe20000010000 */
[----:B------:R-:W-:-:S05]  /*03e0*/  ISETP.NE.AND P0, PT, R3, R4, PT ;  /* 0x000000040300720c */ /* 0x000fca0003f05270 */
[----:B------:R-:W0:Y:S04]  /*03f0*/  LDS R0, [UR4] ;  /* 0x00000004ff007984 */ /* 0x000e280008000800 */
[----:B------:R-:W1:Y:S01]  /*0400*/  LDS R7, [UR4+0x8] ;  /* 0x00000804ff077984 */ /* 0x000e620008000800 */
[----:B0-----:R-:W-:-:S03]  /*0410*/  IMAD.IADD R5, R3, 0x1, -R0 ;  /* 0x0000000103057824 */ /* 0x001fc600078e0a00 */
[----:B------:R-:W-:Y:S05]  /*0420*/  @P0 BRA P1, `(.L_x_2) ;  /* 0x00000000001c0947 */ /* 0x000fea0000800000 */
[----:B------:R-:W2:Y:S01]  /*0430*/  LDG.E.U8 R9, desc[UR6][R8.64] ;  /* 0x0000000608097981 */ /* 0x000ea2000c1e1100 */
[----:B------:R-:W0:Y:S01]  /*0440*/  LDCU.64 UR4, c[0x0][0x3b0] ;  /* 0x00007600ff0477ac */ /* 0x000e220008000a00 */
[----:B-1----:R-:W-:-:S04]  /*0450*/  IADD3 R3, PT, PT, R7, R3, R2 ;  /* 0x0000000307037210 */ /* 0x002fc80007ffe002 */
[----:B0-----:R-:W-:-:S04]  /*0460*/  IADD3 R2, P0, PT, R3, UR4, RZ ;  /* 0x0000000403027c10 */ /* 0x001fc8000ff1e0ff */
[----:B------:R-:W-:-:S05]  /*0470*/  LEA.HI.X.SX32 R3, R3, UR5, 0x1, P0 ;  /* 0x0000000503037c11 */ /* 0x000fca00080f0eff */
[----:B--2---:R-:W-:Y:S01]  /*0480*/  STG.E.U8 desc[UR6][R2.64], R9 ;  /* 0x0000000902007986 */ /* 0x004fe2000c101106 */
[----:B------:R-:W-:Y:S05]  /*0490*/  EXIT ;  /* 0x000000000000794d */ /* 0x000fea0003800000 */
.L_x_2:
[----:B------:R-:W-:-:S13]  /*04a0*/  ISETP.NE.AND P0, PT, R5, RZ, PT ;  /* 0x000000ff0500720c */ /* 0x000fda0003f05270 */
[----:B------:R-:W-:Y:S05]  /*04b0*/  @!P0 BRA `(.L_x_3) ;  /* 0x0000000000708947 */ /* 0x000fea0003800000 */
[----:B------:R-:W-:-:S13]  /*04c0*/  ISETP.NE.AND P0, PT, R5, 0x1, PT ;  /* 0x000000010500780c */ /* 0x000fda0003f05270 */
[----:B------:R-:W-:Y:S05]  /*04d0*/  @P0 BRA `(.L_x_4) ;  /* 0x0000000000200947 */ /* 0x000fea0003800000 */
[----:B------:R-:W2:Y:S01]  /*04e0*/  LDG.E.U8 R9, desc[UR6][R8.64] ;  /* 0x0000000608097981 */ /* 0x000ea2000c1e1100 */
[----:B------:R-:W0:Y:S01]  /*04f0*/  LDCU.64 UR4, c[0x0][0x3b0] ;  /* 0x00007600ff0477ac */ /* 0x000e220008000a00 */
[----:B------:R-:W-:-:S05]  /*0500*/  IADD3 R2, PT, PT, -R3, R2, R6 ;  /* 0x0000000203027210 */ /* 0x000fca0007ffe106 */
[----:B-1----:R-:W-:-:S05]  /*0510*/  IMAD.IADD R0, R2, 0x1, R7 ;  /* 0x0000000102007824 */ /* 0x002fca00078e0207 */
[----:B0-----:R-:W-:-:S04]  /*0520*/  IADD3 R2, P0, PT, R0, UR4, RZ ;  /* 0x0000000400027c10 */ /* 0x001fc8000ff1e0ff */
[----:B------:R-:W-:-:S05]  /*0530*/  LEA.HI.X.SX32 R3, R0, UR5, 0x1, P0 ;  /* 0x0000000500037c11 */ /* 0x000fca00080f0eff */
[----:B--2---:R-:W-:Y:S01]  /*0540*/  STG.E.U8 desc[UR6][R2.64], R9 ;  /* 0x0000000902007986 */ /* 0x004fe2000c101106 */
[----:B------:R-:W-:Y:S05]  /*0550*/  EXIT ;  /* 0x000000000000794d */ /* 0x000fea0003800000 */
.L_x_4:
[----:B------:R-:W-:-:S13]  /*0560*/  ISETP.GE.AND P0, PT, R5, 0x1, PT ;  /* 0x000000010500780c */ /* 0x000fda0003f06270 */
[----:B------:R-:W-:Y:S05]  /*0570*/  @!P0 BRA `(.L_x_5) ;  /* 0x0000000000208947 */ /* 0x000fea0003800000 */
[----:B------:R-:W2:Y:S01]  /*0580*/  LDG.E.U8 R9, desc[UR6][R8.64] ;  /* 0x0000000608097981 */ /* 0x000ea2000c1e1100 */
[----:B------:R-:W0:Y:S01]  /*0590*/  LDCU.64 UR4, c[0x0][0x3b0] ;  /* 0x00007600ff0477ac */ /* 0x000e220008000a00 */
[----:B-1----:R-:W-:-:S05]  /*05a0*/  IADD3 R2, PT, PT, R7, R2, R5 ;  /* 0x0000000207027210 */ /* 0x002fca0007ffe005 */
[----:B------:R-:W-:-:S05]  /*05b0*/  VIADD R0, R2, 0xffffffff ;  /* 0xffffffff02007836 */ /* 0x000fca0000000000 */
[----:B0-----:R-:W-:-:S04]  /*05c0*/  IADD3 R2, P0, PT, R0, UR4, RZ ;  /* 0x0000000400027c10 */ /* 0x001fc8000ff1e0ff */
[----:B------:R-:W-:-:S05]  /*05d0*/  LEA.HI.X.SX32 R3, R0, UR5, 0x1, P0 ;  /* 0x0000000500037c11 */ /* 0x000fca00080f0eff */
[----:B--2---:R-:W-:Y:S01]  /*05e0*/  STG.E.U8 desc[UR6][R2.64], R9 ;  /* 0x0000000902007986 */ /* 0x004fe2000c101106 */
[----:B------:R-:W-:Y:S05]  /*05f0*/  EXIT ;  /* 0x000000000000794d */ /* 0x000fea0003800000 */
.L_x_5:
[----:B------:R-:W2:Y:S01]  /*0600*/  LDG.E.U8 R9, desc[UR6][R8.64] ;  /* 0x0000000608097981 */ /* 0x000ea2000c1e1100 */
[----:B------:R-:W0:Y:S01]  /*0610*/  LDCU.64 UR4, c[0x0][0x3b0] ;  /* 0x00007600ff0477ac */ /* 0x000e220008000a00 */
[----:B------:R-:W-:-:S05]  /*0620*/  IADD3 R2, PT, PT, R5, R4, R2 ;  /* 0x0000000405027210 */ /* 0x000fca0007ffe002 */
[----:B-1----:R-:W-:-:S05]  /*0630*/  IMAD.IADD R0, R2, 0x1, R7 ;  /* 0x0000000102007824 */ /* 0x002fca00078e0207 */
[----:B0-----:R-:W-:-:S04]  /*0640*/  IADD3 R2, P0, PT, R0, UR4, RZ ;  /* 0x0000000400027c10 */ /* 0x001fc8000ff1e0ff */
[----:B------:R-:W-:-:S05]  /*0650*/  LEA.HI.X.SX32 R3, R0, UR5, 0x1, P0 ;  /* 0x0000000500037c11 */ /* 0x000fca00080f0eff */
[----:B--2---:R-:W-:Y:S01]  /*0660*/  STG.E.U8 desc[UR6][R2.64], R9 ;  /* 0x0000000902007986 */ /* 0x004fe2000c101106 */
[----:B------:R-:W-:Y:S05]  /*0670*/  EXIT ;  /* 0x000000000000794d */ /* 0x000fea0003800000 */
.L_x_3:
[----:B------:R-:W2:Y:S01]  /*0680*/  LDG.E.U8 R9, desc[UR6][R8.64] ;  /* 0x0000000608097981 */ /* 0x000ea2000c1e1100 */
[----:B------:R-:W0:Y:S01]  /*0690*/  LDCU.64 UR4, c[0x0][0x3b0] ;  /* 0x00007600ff0477ac */ /* 0x000e220008000a00 */
[----:B------:R-:W-:-:S04]  /*06a0*/  IADD3 R2, PT, PT, -R3, R6, R2 ;  /* 0x0000000603027210 */ /* 0x000fc80007ffe102 */
[----:B-1----:R-:W-:-:S04]  /*06b0*/  IADD3 R0, PT, PT, R2, -0x2, R7 ;  /* 0xfffffffe02007810 */ /* 0x002fc80007ffe007 */
[----:B0-----:R-:W-:-:S04]  /*06c0*/  IADD3 R2, P0, PT, R0, UR4, RZ ;  /* 0x0000000400027c10 */ /* 0x001fc8000ff1e0ff */
[----:B------:R-:W-:-:S05]  /*06d0*/  LEA.HI.X.SX32 R3, R0, UR5, 0x1, P0 ;  /* 0x0000000500037c11 */ /* 0x000fca00080f0eff */
[----:B--2---:R-:W-:Y:S01]  /*06e0*/  STG.E.U8 desc[UR6][R2.64], R9 ;  /* 0x0000000902007986 */ /* 0x004fe2000c101106 */
[----:B------:R-:W-:Y:S05]  /*06f0*/  EXIT ;  /* 0x000000000000794d */ /* 0x000fea0003800000 */
.L_x_6:
        /* <DEDUP_REMOVED lines=16> */
.L_x_77:


//--------------------- .text._Z16coord_len_offsetPcPiS0_S0_S0_S0_S0_iiS0_S0_ --------------------------
	.section	.text._Z16coord_len_offsetPcPiS0_S0_S0_S0_S0_iiS0_S0_,"ax",@progbits
	.align	128
        .global         _Z16coord_len_offsetPcPiS0_S0_S0_S0_S0_iiS0_S0_
        .type           _Z16coord_len_offsetPcPiS0_S0_S0_S0_S0_iiS0_S0_,@function
        .size           _Z16coord_len_offsetPcPiS0_S0_S0_S0_S0_iiS0_S0_,(.L_x_78 - _Z16coord_len_offsetPcPiS0_S0_S0_S0_S0_iiS0_S0_)
        .other          _Z16coord_len_offsetPcPiS0_S0_S0_S0_S0_iiS0_S0_,@"STO_CUDA_ENTRY STV_DEFAULT"
_Z16coord_len_offsetPcPiS0_S0_S0_S0_S0_iiS0_S0_:
.text._Z16coord_len_offsetPcPiS0_S0_S0_S0_S0_iiS0_S0_:
        /* <DEDUP_REMOVED lines=10> */
[----:B------:R-:W2:Y:S06]  /*00a0*/  LDCU UR6, c[0x0][0x3bc] ;  /* 0x00007780ff0677ac */ /* 0x000eac0008000800 */
[----:B------:R-:W3:Y:S08]  /*00b0*/  LDC.64 R6, c[0x0][0x3b0] ;  /* 0x0000ec00ff067b82 */ /* 0x000ef00000000a00 */
[----:B------:R-:W4:Y:S01]  /*00c0*/  LDC.64 R8, c[0x0][0x3a0] ;  /* 0x0000e800ff087b82 */ /* 0x000f220000000a00 */
[----:B0-----:R-:W-:-:S06]  /*00d0*/  IMAD.WIDE R2, R0, 0x4, R2 ;  /* 0x0000000400027825 */ /* 0x001fcc00078e0202 */
[----:B-1----:R-:W3:Y:S02]  /*00e0*/  LDG.E R2, desc[UR4][R2.64] ;  /* 0x0000000402027981 */ /* 0x002ee4000c1e1900 */
[----:B---3--:R-:W-:-:S06]  /*00f0*/  IMAD.WIDE R6, R2, 0x4, R6 ;  /* 0x0000000402067825 */ /* 0x008fcc00078e0206 */
[----:B------:R-:W3:Y:S01]  /*0100*/  LDG.E R6, desc[UR4][R6.64+0x4] ;  /* 0x0000040406067981 */ /* 0x000ee2000c1e1900 */
[----:B----4-:R-:W-:-:S05]  /*0110*/  IMAD.WIDE R8, R0, 0x4, R8 ;  /* 0x0000000400087825 */ /* 0x010fca00078e0208 */
[----:B------:R-:W2:Y:S01]  /*0120*/  LDG.E R16, desc[UR4][R8.64] ;  /* 0x0000000408107981 */ /* 0x000ea2000c1e1900 */
[----:B---3--:R-:W-:-:S04]  /*0130*/  IADD3 R5, PT, PT, R6, -0x1, RZ ;  /* 0xffffffff06057810 */ /* 0x008fc80007ffe0ff */
[----:B------:R-:W-:Y:S02]  /*0140*/  ISETP.NE.AND P0, PT, R0, R5, PT ;  /* 0x000000050000720c */ /* 0x000fe40003f05270 */
[----:B------:R-:W0:Y:S11]  /*0150*/  LDC.64 R4, c[0x0][0x3c8] ;  /* 0x0000f200ff047b82 */ /* 0x000e360000000a00 */
[----:B------:R-:W1:Y:S08]  /*0160*/  @!P0 LDC.64 R10, c[0x0][0x3a8] ;  /* 0x0000ea00ff0a8b82 */ /* 0x000e700000000a00 */
[----:B------:R-:W3:Y:S08]  /*0170*/  @!P0 LDC.64 R12, c[0x0][0x388] ;  /* 0x0000e200ff0c8b82 */ /* 0x000ef00000000a00 */
[----:B------:R-:W4:Y:S01]  /*0180*/  @!P0 LDC.64 R14, c[0x0][0x390] ;  /* 0x0000e400ff0e8b82 */ /* 0x000f220000000a00 */
[----:B-1----:R-:W-:-:S06]  /*0190*/  @!P0 IMAD.WIDE R10, R2, 0x4, R10 ;  /* 0x00000004020a8825 */ /* 0x002fcc00078e020a */
[----:B------:R-:W2:Y:S01]  /*01a0*/  @!P0 LDG.E R11, desc[UR4][R10.64] ;  /* 0x000000040a0b8981 */ /* 0x000ea2000c1e1900 */
[----:B---3--:R-:W-:-:S04]  /*01b0*/  @!P0 IMAD.WIDE R6, R2, 0x4, R12 ;  /* 0x0000000402068825 */ /* 0x008fc800078e020c */
[C---:B0-----:R-:W-:Y:S02]  /*01c0*/  IMAD.WIDE R4, R2.reuse, 0x4, R4 ;  /* 0x0000000402047825 */ /* 0x041fe400078e0204 */
[----:B------:R-:W3:Y:S02]  /*01d0*/  @!P0 LDG.E R6, desc[UR4][R6.64] ;  /* 0x0000000406068981 */ /* 0x000ee4000c1e1900 */
[----:B----4-:R-:W-:Y:S02]  /*01e0*/  @!P0 IMAD.WIDE R12, R2, 0x4, R14 ;  /* 0x00000004020c8825 */ /* 0x010fe400078e020e */
[----:B------:R-:W4:Y:S01]  /*01f0*/  @P0 LDG.E R15, desc[UR4][R8.64+0x4] ;  /* 0x00000404080f0981 */ /* 0x000f22000c1e1900 */
[----:B------:R-:W0:Y:S03]  /*0200*/  LDC.64 R2, c[0x0][0x3c0] ;  /* 0x0000f000ff027b82 */ /* 0x000e260000000a00 */
[----:B------:R-:W3:Y:S04]  /*0210*/  @!P0 LDG.E R13, desc[UR4][R12.64] ;  /* 0x000000040c0d8981 */ /* 0x000ee8000c1e1900 */
[----:B------:R-:W5:Y:S01]  /*0220*/  LDG.E R4, desc[UR4][R4.64] ;  /* 0x0000000404047981 */ /* 0x000f62000c1e1900 */
[----:B0-----:R-:W-:Y:S01]  /*0230*/  IMAD.WIDE R2, R0, 0x4, R2 ;  /* 0x0000000400027825 */ /* 0x001fe200078e0202 */
[----:B--2---:R-:W-:-:S04]  /*0240*/  @!P0 IADD3 R11, PT, PT, R11, UR6, R16 ;  /* 0x000000060b0b8c10 */ /* 0x004fc8000fffe010 */
[----:B------:R-:W-:-:S04]  /*0250*/  @!P0 LOP3.LUT R11, RZ, R11, RZ, 0x33, !PT ;  /* 0x0000000bff0b8212 */ /* 0x000fc800078e33ff */
[----:B---3--:R-:W-:Y:S02]  /*0260*/  @!P0 IADD3 R11, PT, PT, R11, R13, R6 ;  /* 0x0000000d0b0b8210 */ /* 0x008fe40007ffe006 */
[----:B----4-:R-:W-:-:S04]  /*0270*/  @P0 IADD3 R11, PT, PT, R15, -UR6, -R16 ;  /* 0x800000060f0b0c10 */ /* 0x010fc8000fffe810 */
[----:B-----5:R-:W-:-:S05]  /*0280*/  IADD3 R11, PT, PT, R4, R11, RZ ;  /* 0x0000000b040b7210 */ /* 0x020fca0007ffe0ff */
[----:B------:R-:W-:Y:S01]  /*0290*/  STG.E desc[UR4][R2.64], R11 ;  /* 0x0000000b02007986 */ /* 0x000fe2000c101904 */
[----:B------:R-:W-:Y:S05]  /*02a0*/  EXIT ;  /* 0x000000000000794d */ /* 0x000fea0003800000 */
.L_x_7:
        /* <DEDUP_REMOVED lines=13> */
.L_x_78:


//--------------------- .text._Z15polyline_coordsPcPiS0_S0_S0_S0_S0_S0_S0_i --------------------------
	.section	.text._Z15polyline_coordsPcPiS0_S0_S0_S0_S0_S0_S0_i,"ax",@progbits
	.align	128
        .global         _Z15polyline_coordsPcPiS0_S0_S0_S0_S0_S0_S0_i
        .type           _Z15polyline_coordsPcPiS0_S0_S0_S0_S0_S0_S0_i,@function
        .size           _Z15polyline_coordsPcPiS0_S0_S0_S0_S0_S0_S0_i,(.L_x_79 - _Z15polyline_coordsPcPiS0_S0_S0_S0_S0_S0_S0_i)
        .other          _Z15polyline_coordsPcPiS0_S0_S0_S0_S0_S0_S0_i,@"STO_CUDA_ENTRY STV_DEFAULT"
_Z15polyline_coordsPcPiS0_S0_S0_S0_S0_S0_S0_i:
.text._Z15polyline_coordsPcPiS0_S0_S0_S0_S0_S0_S0_i:
        /* <DEDUP_REMOVED lines=9> */
[----:B------:R-:W1:Y:S07]  /*0090*/  LDCU.64 UR4, c[0x0][0x358] ;  /* 0x00006b00ff0477ac */ /* 0x000e6e0008000a00 */
[----:B------:R-:W2:Y:S08]  /*00a0*/  LDC.64 R4, c[0x0][0x390] ;  /* 0x0000e400ff047b82 */ /* 0x000eb00000000a00 */
[----:B------:R-:W3:Y:S01]  /*00b0*/  LDC.64 R2, c[0x0][0x3a0] ;  /* 0x0000e800ff027b82 */ /* 0x000ee20000000a00 */
[----:B0-----:R-:W-:-:S07]  /*00c0*/  IMAD.WIDE R6, R0, 0x4, R6 ;  /* 0x0000000400067825 */ /* 0x001fce00078e0206 */
[----:B------:R-:W0:Y:S01]  /*00d0*/  LDC.64 R8, c[0x0][0x388] ;  /* 0x0000e200ff087b82 */ /* 0x000e220000000a00 */
[----:B-1----:R-:W3:Y:S01]  /*00e0*/  LDG.E R7, desc[UR4][R6.64] ;  /* 0x0000000406077981 */ /* 0x002ee2000c1e1900 */
[----:B--2---:R-:W-:-:S06]  /*00f0*/  IMAD.WIDE R4, R0, 0x4, R4 ;  /* 0x0000000400047825 */ /* 0x004fcc00078e0204 */
[----:B------:R-:W1:Y:S01]  /*0100*/  LDC.64 R10, c[0x0][0x3a8] ;  /* 0x0000ea00ff0a7b82 */ /* 0x000e620000000a00 */
[----:B------:R2:W4:Y:S07]  /*0110*/  LDG.E R14, desc[UR4][R4.64] ;  /* 0x00000004040e7981 */ /* 0x00052e000c1e1900 */
[----:B------:R-:W5:Y:S01]  /*0120*/  LDC.64 R12, c[0x0][0x3b0] ;  /* 0x0000ec00ff0c7b82 */ /* 0x000f620000000a00 */
[----:B0-----:R-:W-:-:S07]  /*0130*/  IMAD.WIDE R8, R0, 0x4, R8 ;  /* 0x0000000400087825 */ /* 0x001fce00078e0208 */
[----:B--2---:R-:W0:Y:S01]  /*0140*/  LDC.64 R4, c[0x0][0x3b8] ;  /* 0x0000ee00ff047b82 */ /* 0x004e220000000a00 */
[----:B------:R-:W2:Y:S01]  /*0150*/  LDG.E R9, desc[UR4][R8.64] ;  /* 0x0000000408097981 */ /* 0x000ea2000c1e1900 */
[----:B---3--:R-:W-:-:S05]  /*0160*/  IMAD.WIDE R2, R7, 0x4, R2 ;  /* 0x0000000407027825 */ /* 0x008fca00078e0202 */
[----:B------:R-:W4:Y:S01]  /*0170*/  LDG.E R15, desc[UR4][R2.64+0x1c] ;  /* 0x00001c04020f7981 */ /* 0x000f22000c1e1900 */
[----:B-1----:R-:W-:-:S04]  /*0180*/  IMAD.WIDE R6, R0, 0x4, R10 ;  /* 0x0000000400067825 */ /* 0x002fc800078e020a */
[----:B-----5:R-:W-:Y:S01]  /*0190*/  IMAD.WIDE R10, R0, 0x4, R12 ;  /* 0x00000004000a7825 */ /* 0x020fe200078e020c */
[----:B----4-:R-:W-:-:S04]  /*01a0*/  IADD3 R15, PT, PT, R14, 0x3, R15 ;  /* 0x000000030e0f7810 */ /* 0x010fc80007ffe00f */
[----:B--2---:R-:W-:Y:S02]  /*01b0*/  IADD3 R16, PT, PT, -R15, R14, R9 ;  /* 0x0000000e0f107210 */ /* 0x004fe40007ffe109 */
[----:B------:R-:W1:Y:S02]  /*01c0*/  LDC.64 R8, c[0x0][0x3c0] ;  /* 0x0000f000ff087b82 */ /* 0x000e640000000a00 */
[----:B------:R-:W-:-:S05]  /*01d0*/  IADD3 R17, PT, PT, R16, -0x2, RZ ;  /* 0xfffffffe10117810 */ /* 0x000fca0007ffe0ff */
[----:B------:R-:W-:Y:S04]  /*01e0*/  STG.E desc[UR4][R6.64], R17 ;  /* 0x0000001106007986 */ /* 0x000fe8000c101904 */
[----:B------:R-:W-:Y:S04]  /*01f0*/  STG.E desc[UR4][R10.64], R15 ;  /* 0x0000000f0a007986 */ /* 0x000fe8000c101904 */
[----:B------:R-:W2:Y:S01]  /*0200*/  LDG.E R2, desc[UR4][R2.64] ;  /* 0x0000000402027981 */ /* 0x000ea2000c1e1900 */
[----:B0-----:R-:W-:Y:S01]  /*0210*/  IMAD.WIDE R4, R0, 0x4, R4 ;  /* 0x0000000400047825 */ /* 0x001fe200078e0204 */
[----:B------:R-:W-:-:S03]  /*0220*/  IADD3 R13, PT, PT, R14, 0x1, RZ ;  /* 0x000000010e0d7810 */ /* 0x000fc60007ffe0ff */
[----:B-1----:R-:W-:Y:S01]  /*0230*/  IMAD.WIDE R8, R0, 0x4, R8 ;  /* 0x0000000400087825 */ /* 0x002fe200078e0208 */
[----:B--2---:R-:W-:-:S05]  /*0240*/  IADD3 R19, PT, PT, R2, -0x2, RZ ;  /* 0xfffffffe02137810 */ /* 0x004fca0007ffe0ff */
[----:B------:R-:W-:Y:S04]  /*0250*/  STG.E desc[UR4][R4.64], R19 ;  /* 0x0000001304007986 */ /* 0x000fe8000c101904 */
[----:B------:R-:W-:Y:S01]  /*0260*/  STG.E desc[UR4][R8.64], R13 ;  /* 0x0000000d08007986 */ /* 0x000fe2000c101904 */
[----:B------:R-:W-:Y:S05]  /*0270*/  EXIT ;  /* 0x000000000000794d */ /* 0x000fea0003800000 */
.L_x_8:
        /* <DEDUP_REMOVED lines=16> */
.L_x_79:


//--------------------- .text._Z11output_sortPiiS_ --------------------------
	.section	.text._Z11output_sortPiiS_,"ax",@progbits
	.align	128
        .global         _Z11output_sortPiiS_
        .type           _Z11output_sortPiiS_,@function
        .size           _Z11output_sortPiiS_,(.L_x_80 - _Z11output_sortPiiS_)
        .other          _Z11output_sortPiiS_,@"STO_CUDA_ENTRY STV_DEFAULT"
_Z11output_sortPiiS_:
.text._Z11output_sortPiiS_:
[----:B------:R-:W-:Y:S01]  /*0000*/  LDC R1, c[0x0][0x37c] ;  /* 0x0000df00ff017b82 */ /* 0x000fe20000000800 */
[----:B------:R-:W0:Y:S07]  /*0010*/  LDCU UR8, c[0x0][0x388] ;  /* 0x00007100ff0877ac */ /* 0x000e2e0008000800 */
[----:B------:R-:W1:Y:S01]  /*0020*/  S2UR UR5, SR_CgaCtaId ;  /* 0x00000000000579c3 */ /* 0x000e620000008800 */
[----:B------:R-:W-:Y:S01]  /*0030*/  UMOV UR4, 0x400 ;  /* 0x0000040000047882 */ /* 0x000fe20000000000 */
[----:B0-----:R-:W-:-:S05]  /*0040*/  I2FP.F32.S32 R0, UR8 ;  /* 0x0000000800007c45 */ /* 0x001fca0008201400 */
[----:B------:R-:W-:Y:S01]  /*0050*/  FMUL R0, R0, 0.001953125 ;  /* 0x3b00000000007820 */ /* 0x000fe20000400000 */
[----:B-1----:R-:W-:-:S03]  /*0060*/  ULEA UR4, UR5, UR4, 0x18 ;  /* 0x0000000405047291 */ /* 0x002fc6000f8ec0ff */
[----:B------:R-:W0:Y:S03]  /*0070*/  F2I.CEIL.NTZ R2, R0 ;  /* 0x0000000000027305 */ /* 0x000e26000020b100 */
[----:B------:R-:W-:-:S05]  /*0080*/  IMAD.U32 R9, RZ, RZ, UR4 ;  /* 0x00000004ff097e24 */ /* 0x000fca000f8e00ff */
[----:B------:R1:W-:Y:S01]  /*0090*/  STS [R9+0x8a0], RZ ;  /* 0x0008a0ff09007388 */ /* 0x0003e20000000800 */
[----:B0-----:R-:W-:-:S13]  /*00a0*/  ISETP.GE.AND P0, PT, R2, 0x1, PT ;  /* 0x000000010200780c */ /* 0x001fda0003f06270 */
[----:B-1----:R-:W-:Y:S05]  /*00b0*/  @!P0 BRA `(.L_x_9) ;  /* 0x0000000400f88947 */ /* 0x002fea0003800000 */
[----:B------:R-:W0:Y:S01]  /*00c0*/  S2R R0, SR_TID.X ;  /* 0x0000000000007919 */ /* 0x000e220000002100 */
[----:B------:R-:W1:Y:S01]  /*00d0*/  S2UR UR5, SR_CgaCtaId ;  /* 0x00000000000579c3 */ /* 0x000e620000008800 */
[----:B------:R-:W-:Y:S01]  /*00e0*/  IMAD.MOV R2, RZ, RZ, -R2 ;  /* 0x000000ffff027224 */ /* 0x000fe200078e0a02 */
[----:B------:R-:W-:Y:S01]  /*00f0*/  UMOV UR4, 0x400 ;  /* 0x0000040000047882 */ /* 0x000fe20000000000 */
[----:B------:R-:W2:Y:S01]  /*0100*/  LDCU.64 UR6, c[0x0][0x358] ;  /* 0x00006b00ff0677ac */ /* 0x000ea20008000a00 */
[----:B-1----:R-:W-:Y:S01]  /*0110*/  ULEA UR4, UR5, UR4, 0x18 ;  /* 0x0000000405047291 */ /* 0x002fe2000f8ec0ff */
[C---:B0-----:R-:W-:Y:S01]  /*0120*/  LEA.HI R6, R0.reuse, R0, RZ, 0x1c ;  /* 0x0000000000067211 */ /* 0x041fe200078fe0ff */
[C---:B------:R-:W-:Y:S01]  /*0130*/  VIADD R4, R0.reuse, -UR8 ;  /* 0x8000000800047c36 */ /* 0x040fe20008000000 */
[C---:B------:R-:W-:Y:S01]  /*0140*/  ISETP.NE.AND P3, PT, R0.reuse, RZ, PT ;  /* 0x000000ff0000720c */ /* 0x040fe20003f65270 */
[----:B------:R-:W-:Y:S01]  /*0150*/  IMAD.MOV.U32 R5, RZ, RZ, R0 ;  /* 0x000000ffff057224 */ /* 0x000fe200078e0000 */
[----:B------:R-:W-:-:S02]  /*0160*/  IADD3 R3, PT, PT, R0, 0x1, RZ ;  /* 0x0000000100037810 */ /* 0x000fc40007ffe0ff */
[----:B--2---:R-:W-:-:S09]  /*0170*/  LEA R6, R6, R9, 0x2 ;  /* 0x0000000906067211 */ /* 0x004fd200078e10ff */
.L_x_12:
[----:B0-----:R-:W0:Y:S02]  /*0180*/  LDC.64 R10, c[0x0][0x380] ;  /* 0x0000e000ff0a7b82 */ /* 0x001e240000000a00 */
[----:B0-----:R-:W-:-:S06]  /*0190*/  IMAD.WIDE R10, R5, 0x4, R10 ;  /* 0x00000004050a7825 */ /* 0x001fcc00078e020a */
[----:B------:R-:W2:Y:S01]  /*01a0*/  LDG.E R11, desc[UR6][R10.64] ;  /* 0x000000060a0b7981 */ /* 0x000ea2000c1e1900 */
[----:B------:R-:W-:Y:S01]  /*01b0*/  ISETP.GT.U32.AND P0, PT, R0, 0x1f, PT ;  /* 0x0000001f0000780c */ /* 0x000fe20003f04070 */
[----:B------:R-:W-:-:S05]  /*01c0*/  VIADD R2, R2, 0x1 ;  /* 0x0000000102027836 */ /* 0x000fca0000000000 */
[----:B------:R-:W-:Y:S01]  /*01d0*/  ISETP.NE.AND P2, PT, R2, RZ, PT ;  /* 0x000000ff0200720c */ /* 0x000fe20003f45270 */
[----:B--2---:R0:W-:Y:S01]  /*01e0*/  STS [R6+0x10], R11 ;  /* 0x0000100b06007388 */ /* 0x0041e20000000800 */
[----:B------:R-:W-:Y:S06]  /*01f0*/  BAR.SYNC.DEFER_BLOCKING 0x0 ;  /* 0x0000000000007b1d */ /* 0x000fec0000010000 */
[----:B------:R-:W-:Y:S05]  /*0200*/  @P0 BRA `(.L_x_10) ;  /* 0x0000000400300947 */ /* 0x000fea0003800000 */
[C---:B------:R-:W-:Y:S01]  /*0210*/  IMAD R9, R0.reuse, 0x44, R9 ;  /* 0x0000004400097824 */ /* 0x040fe200078e0209 */
[----:B------:R-:W-:Y:S01]  /*0220*/  UMOV UR5, 0xffffffff ;  /* 0xffffffff00057882 */ /* 0x000fe20000000000 */
[----:B------:R-:W-:-:S03]  /*0230*/  ISETP.NE.AND P1, PT, R0, RZ, PT ;  /* 0x000000ff0000720c */ /* 0x000fc60003f25270 */
[----:B------:R-:W-:Y:S04]  /*0240*/  LDS R23, [R9+0x10] ;  /* 0x0000100009177984 */ /* 0x000fe80000000800 */
[----:B------:R-:W-:Y:S04]  /*0250*/  LDS R22, [R9+0x14] ;  /* 0x0000140009167984 */ /* 0x000fe80000000800 */
[----:B------:R-:W1:Y:S04]  /*0260*/  LDS R21, [R9+0x18] ;  /* 0x0000180009157984 */ /* 0x000e680000000800 */
[----:B------:R-:W-:Y:S04]  /*0270*/  LDS R26, [R9+0x1c] ;  /* 0x00001c00091a7984 */ /* 0x000fe80000000800 */
[----:B------:R-:W2:Y:S04]  /*0280*/  LDS R19, [R9+0x20] ;  /* 0x0000200009137984 */ /* 0x000ea80000000800 */
[----:B------:R-:W-:Y:S04]  /*0290*/  LDS R24, [R9+0x24] ;  /* 0x0000240009187984 */ /* 0x000fe80000000800 */
[----:B------:R-:W3:Y:S04]  /*02a0*/  LDS R17, [R9+0x28] ;  /* 0x0000280009117984 */ /* 0x000ee80000000800 */
[----:B------:R-:W-:Y:S04]  /*02b0*/  LDS R13, [R9+0x2c] ;  /* 0x00002c00090d7984 */ /* 0x000fe80000000800 */
[----:B------:R-:W4:Y:S04]  /*02c0*/  LDS R20, [R9+0x30] ;  /* 0x0000300009147984 */ /* 0x000f280000000800 */
[----:B------:R-:W-:Y:S04]  /*02d0*/  LDS R14, [R9+0x34] ;  /* 0x00003400090e7984 */ /* 0x000fe80000000800 */
[----:B------:R-:W5:Y:S04]  /*02e0*/  LDS R7, [R9+0x38] ;  /* 0x0000380009077984 */ /* 0x000f680000000800 */
[----:B------:R-:W-:Y:S04]  /*02f0*/  LDS R18, [R9+0x3c] ;  /* 0x00003c0009127984 */ /* 0x000fe80000000800 */
[----:B------:R-:W5:Y:S01]  /*0300*/  LDS R15, [R9+0x40] ;  /* 0x00004000090f7984 */ /* 0x000f620000000800 */
[----:B-1----:R-:W-:-:S03]  /*0310*/  IADD3 R8, PT, PT, R21, R22, R23 ;  /* 0x0000001615087210 */ /* 0x002fc60007ffe017 */
[----:B------:R-:W-:Y:S04]  /*0320*/  LDS R16, [R9+0x44] ;  /* 0x0000440009107984 */ /* 0x000fe80000000800 */
[----:B0-----:R-:W0:Y:S01]  /*0330*/  LDS R11, [R9+0x48] ;  /* 0x00004800090b7984 */ /* 0x001e220000000800 */
[----:B--2---:R-:W-:-:S03]  /*0340*/  IADD3 R8, PT, PT, R19, R8, R26 ;  /* 0x0000000813087210 */ /* 0x004fc60007ffe01a */
[----:B------:R-:W1:Y:S01]  /*0350*/  LDS R25, [R9+0x4c] ;  /* 0x00004c0009197984 */ /* 0x000e620000000800 */
[----:B---3--:R-:W-:-:S04]  /*0360*/  IADD3 R8, PT, PT, R17, R8, R24 ;  /* 0x0000000811087210 */ /* 0x008fc80007ffe018 */
[----:B----4-:R-:W-:-:S04]  /*0370*/  IADD3 R8, PT, PT, R20, R8, R13 ;  /* 0x0000000814087210 */ /* 0x010fc80007ffe00d */
[----:B-----5:R-:W-:-:S04]  /*0380*/  IADD3 R8, PT, PT, R7, R8, R14 ;  /* 0x0000000807087210 */ /* 0x020fc80007ffe00e */
[----:B------:R-:W-:-:S04]  /*0390*/  IADD3 R8, PT, PT, R15, R8, R18 ;  /* 0x000000080f087210 */ /* 0x000fc80007ffe012 */
[----:B0-----:R-:W-:-:S05]  /*03a0*/  IADD3 R8, PT, PT, R11, R8, R16 ;  /* 0x000000080b087210 */ /* 0x001fca0007ffe010 */
[----:B-1----:R-:W-:Y:S01]  /*03b0*/  IMAD.IADD R25, R25, 0x1, R8 ;  /* 0x0000000119197824 */ /* 0x002fe200078e0208 */
[----:B------:R-:W-:Y:S06]  /*03c0*/  BRA.DIV UR5, `(.L_x_11) ;  /* 0x00000006053c7947 */ /* 0x000fec000b800000 */
[----:B------:R-:W0:Y:S02]  /*03d0*/  SHFL.UP P0, R12, R25, 0x1, RZ ;  /* 0x04200000190c7989 */ /* 0x000e2400000000ff */
[----:B0-----:R-:W-:-:S05]  /*03e0*/  @P0 IADD3 R12, PT, PT, R25, R12, RZ ;  /* 0x0000000c190c0210 */ /* 0x001fca0007ffe0ff */
[----:B------:R-:W0:Y:S02]  /*03f0*/  SHFL.UP P0, R28, R12, 0x2, RZ ;  /* 0x044000000c1c7989 */ /* 0x000e2400000000ff */
[----:B0-----:R-:W-:-:S05]  /*0400*/  @P0 IMAD.IADD R28, R12, 0x1, R28 ;  /* 0x000000010c1c0824 */ /* 0x001fca00078e021c */
[----:B------:R-:W0:Y:S02]  /*0410*/  SHFL.UP P0, R29, R28, 0x4, RZ ;  /* 0x048000001c1d7989 */ /* 0x000e2400000000ff */
[----:B0-----:R-:W-:-:S05]  /*0420*/  @P0 IMAD.IADD R29, R28, 0x1, R29 ;  /* 0x000000011c1d0824 */ /* 0x001fca00078e021d */
[----:B------:R-:W0:Y:S02]  /*0430*/  SHFL.UP P0, R28, R29, 0x8, RZ ;  /* 0x050000001d1c7989 */ /* 0x000e2400000000ff */
[----:B0-----:R-:W-:-:S05]  /*0440*/  @P0 IADD3 R28, PT, PT, R29, R28, RZ ;  /* 0x0000001c1d1c0210 */ /* 0x001fca0007ffe0ff */
[----:B------:R0:W1:Y:S02]  /*0450*/  SHFL.UP P0, R12, R28, 0x10, RZ ;  /* 0x060000001c0c7989 */ /* 0x00006400000000ff */
.L_x_18:
[----:B-1----:R-:W-:Y:S01]  /*0460*/  @P0 IMAD.IADD R12, R28, 0x1, R12 ;  /* 0x000000011c0c0824 */ /* 0x002fe200078e020c */
[----:B------:R-:W-:Y:S05]  /*0470*/  WARPSYNC.ALL ;  /* 0x0000000000007948 */ /* 0x000fea0003800000 */
[----:B------:R-:W-:Y:S02]  /*0480*/  IMAD.IADD R10, R12, 0x1, -R25 ;  /* 0x000000010c0a7824 */ /* 0x000fe400078e0a19 */
[----:B------:R-:W1:Y:S03]  /*0490*/  SHFL.IDX PT, R12, R12, 0x1f, 0x1f ;  /* 0x03e01f000c0c7f89 */ /* 0x000e6600000e0000 */
[----:B------:R-:W-:Y:S01]  /*04a0*/  IADD3 R8, PT, PT, R23, R10, RZ ;  /* 0x0000000a17087210 */ /* 0x000fe20007ffe0ff */
[----:B------:R-:W-:Y:S04]  /*04b0*/  STS [R9+0x10], R10 ;  /* 0x0000100a09007388 */ /* 0x000fe80000000800 */
[----:B------:R-:W-:Y:S01]  /*04c0*/  IMAD.IADD R22, R22, 0x1, R8 ;  /* 0x0000000116167824 */ /* 0x000fe200078e0208 */
[----:B------:R-:W2:Y:S03]  /*04d0*/  @!P1 S2R R23, SR_CgaCtaId ;  /* 0x0000000000179919 */ /* 0x000ea60000008800 */
[----:B------:R-:W-:Y:S01]  /*04e0*/  IMAD.IADD R21, R21, 0x1, R22 ;  /* 0x0000000115157824 */ /* 0x000fe200078e0216 */
[----:B------:R3:W-:Y:S04]  /*04f0*/  STS [R9+0x14], R8 ;  /* 0x0000140809007388 */ /* 0x0007e80000000800 */
[----:B------:R-:W-:Y:S01]  /*0500*/  IADD3 R26, PT, PT, R26, R21, RZ ;  /* 0x000000151a1a7210 */ /* 0x000fe20007ffe0ff */
[----:B------:R4:W-:Y:S04]  /*0510*/  STS [R9+0x18], R22 ;  /* 0x0000181609007388 */ /* 0x0009e80000000800 */
[----:B------:R-:W-:Y:S01]  /*0520*/  IMAD.IADD R19, R19, 0x1, R26 ;  /* 0x0000000113137824 */ /* 0x000fe200078e021a */
[----:B------:R4:W-:Y:S03]  /*0530*/  STS [R9+0x1c], R21 ;  /* 0x00001c1509007388 */ /* 0x0009e60000000800 */
[----:B------:R-:W-:Y:S01]  /*0540*/  IMAD.IADD R24, R24, 0x1, R19 ;  /* 0x0000000118187824 */ /* 0x000fe200078e0213 */
[----:B------:R4:W-:Y:S04]  /*0550*/  STS [R9+0x20], R26 ;  /* 0x0000201a09007388 */ /* 0x0009e80000000800 */
[----:B0-----:R-:W-:Y:S01]  /*0560*/  IADD3 R28, PT, PT, R17, R24, RZ ;  /* 0x00000018111c7210 */ /* 0x001fe20007ffe0ff */
[----:B------:R4:W-:Y:S01]  /*0570*/  STS [R9+0x24], R19 ;  /* 0x0000241309007388 */ /* 0x0009e20000000800 */
[----:B------:R-:W-:-:S03]  /*0580*/  @!P1 MOV R17, 0x400 ;  /* 0x0000040000119802 */ /* 0x000fc60000000f00 */
[----:B------:R-:W-:Y:S01]  /*0590*/  IMAD.IADD R13, R13, 0x1, R28 ;  /* 0x000000010d0d7824 */ /* 0x000fe200078e021c */
[----:B------:R4:W-:Y:S03]  /*05a0*/  STS [R9+0x28], R24 ;  /* 0x0000281809007388 */ /* 0x0009e60000000800 */
[----:B------:R-:W-:Y:S01]  /*05b0*/  IMAD.IADD R20, R20, 0x1, R13 ;  /* 0x0000000114147824 */ /* 0x000fe200078e020d */
[----:B--2---:R-:W-:Y:S01]  /*05c0*/  @!P1 LEA R17, R23, R17, 0x18 ;  /* 0x0000001117119211 */ /* 0x004fe200078ec0ff */
[----:B------:R4:W-:Y:S03]  /*05d0*/  STS [R9+0x2c], R28 ;  /* 0x00002c1c09007388 */ /* 0x0009e60000000800 */
[----:B------:R-:W-:Y:S01]  /*05e0*/  IADD3 R14, PT, PT, R14, R20, RZ ;  /* 0x000000140e0e7210 */ /* 0x000fe20007ffe0ff */
[----:B------:R4:W-:Y:S04]  /*05f0*/  STS [R9+0x30], R13 ;  /* 0x0000300d09007388 */ /* 0x0009e80000000800 */
[----:B------:R-:W-:Y:S01]  /*0600*/  IMAD.IADD R7, R7, 0x1, R14 ;  /* 0x0000000107077824 */ /* 0x000fe200078e020e */
[----:B------:R4:W-:Y:S03]  /*0610*/  STS [R9+0x34], R20 ;  /* 0x0000341409007388 */ /* 0x0009e60000000800 */
[----:B------:R-:W-:Y:S01]  /*0620*/  IMAD.IADD R18, R18, 0x1, R7 ;  /* 0x0000000112127824 */ /* 0x000fe200078e0207 */
[----:B------:R4:W-:Y:S04]  /*0630*/  STS [R9+0x38], R14 ;  /* 0x0000380e09007388 */ /* 0x0009e80000000800 */
[----:B------:R-:W-:Y:S01]  /*0640*/  IADD3 R15, PT, PT, R15, R18, RZ ;  /* 0x000000120f0f7210 */ /* 0x000fe20007ffe0ff */
[----:B------:R4:W-:Y:S04]  /*0650*/  STS [R9+0x3c], R7 ;  /* 0x00003c0709007388 */ /* 0x0009e80000000800 */
[----:B------:R-:W-:Y:S01]  /*0660*/  IMAD.IADD R16, R16, 0x1, R15 ;  /* 0x0000000110107824 */ /* 0x000fe200078e020f */
[----:B------:R4:W-:Y:S03]  /*0670*/  STS [R9+0x40], R18 ;  /* 0x0000401209007388 */ /* 0x0009e60000000800 */
[----:B---3--:R-:W-:Y:S01]  /*0680*/  IMAD.IADD R8, R11, 0x1, R16 ;  /* 0x000000010b087824 */ /* 0x008fe200078e0210 */
[----:B------:R4:W-:Y:S04]  /*0690*/  STS [R9+0x44], R15 ;  /* 0x0000440f09007388 */ /* 0x0009e80000000800 */
[----:B------:R4:W-:Y:S04]  /*06a0*/  STS [R9+0x48], R16 ;  /* 0x0000481009007388 */ /* 0x0009e80000000800 */
[----:B------:R4:W-:Y:S04]  /*06b0*/  STS [R9+0x4c], R8 ;  /* 0x00004c0809007388 */ /* 0x0009e80000000800 */
[----:B-1----:R4:W-:Y:S02]  /*06c0*/  @!P1 STS [R17+0x890], R12 ;  /* 0x0008900c11009388 */ /* 0x0029e40000000800 */
.L_x_10:
[----:B----4-:R-:W1:Y:S01]  /*06d0*/  LDC R14, c[0x0][0x388] ;  /* 0x0000e200ff0e7b82 */ /* 0x010e620000000800 */
[----:B------:R-:W-:Y:S05]  /*06e0*/  WARPSYNC.ALL ;  /* 0x0000000000007948 */ /* 0x000fea0003800000 */
[C---:B------:R-:W-:Y:S01]  /*06f0*/  IADD3 R7, PT, PT, R3.reuse, -0x1, RZ ;  /* 0xffffffff03077810 */ /* 0x040fe20007ffe0ff */
[----:B------:R-:W-:Y:S01]  /*0700*/  IMAD.U32 R9, RZ, RZ, UR4 ;  /* 0x00000004ff097e24 */ /* 0x000fe2000f8e00ff */
[----:B------:R-:W-:Y:S01]  /*0710*/  BAR.SYNC.DEFER_BLOCKING 0x0 ;  /* 0x0000000000007b1d */ /* 0x000fe20000010000 */
[C---:B------:R-:W-:Y:S01]  /*0720*/  ISETP.NE.AND P1, PT, R4.reuse, -0x1, PT ;  /* 0xffffffff0400780c */ /* 0x040fe20003f25270 */
[----:B------:R-:W-:Y:S01]  /*0730*/  VIADD R3, R3, 0x200 ;  /* 0x0000020003037836 */ /* 0x000fe20000000000 */
[----:B------:R-:W-:-:S11]  /*0740*/  IADD3 R4, PT, PT, R4, 0x200, RZ ;  /* 0x0000020004047810 */ /* 0x000fd60007ffe0ff */
[----:B------:R-:W2:Y:S01]  /*0750*/  @!P1 LDC.64 R12, c[0x0][0x390] ;  /* 0x0000e400ff0c9b82 */ /* 0x000ea20000000a00 */
[----:B-1----:R-:W-:-:S13]  /*0760*/  ISETP.GE.AND P0, PT, R7, R14, PT ;  /* 0x0000000e0700720c */ /* 0x002fda0003f06270 */
[----:B------:R-:W-:Y:S01]  /*0770*/  @!P0 LDS R7, [R6+0x10] ;  /* 0x0000100006078984 */ /* 0x000fe20000000800 */
[----:B0-----:R-:W0:Y:S03]  /*0780*/  @!P0 LDC.64 R10, c[0x0][0x390] ;  /* 0x0000e400ff0a8b82 */ /* 0x001e260000000a00 */
[----:B------:R-:W1:Y:S01]  /*0790*/  @!P0 LDS R8, [R9+0x8a0] ;  /* 0x0008a00009088984 */ /* 0x000e620000000800 */
[----:B--2---:R-:W-:-:S04]  /*07a0*/  @!P1 IMAD.WIDE R12, R14, 0x4, R12 ;  /* 0x000000040e0c9825 */ /* 0x004fc800078e020c */
[C---:B0-----:R-:W-:Y:S01]  /*07b0*/  @!P0 IMAD.WIDE R10, R5.reuse, 0x4, R10 ;  /* 0x00000004050a8825 */ /* 0x041fe200078e020a */
[----:B------:R-:W-:-:S03]  /*07c0*/  IADD3 R5, PT, PT, R5, 0x200, RZ ;  /* 0x0000020005057810 */ /* 0x000fc60007ffe0ff */
[----:B-1----:R-:W-:Y:S02]  /*07d0*/  @!P0 IMAD.IADD R15, R7, 0x1, R8 ;  /* 0x00000001070f8824 */ /* 0x002fe400078e0208 */
[----:B------:R-:W-:Y:S04]  /*07e0*/  LDS R7, [R9+0x890] ;  /* 0x0008900009077984 */ /* 0x000fe80000000800 */
[----:B------:R-:W-:Y:S01]  /*07f0*/  @!P0 STG.E desc[UR6][R10.64], R15 ;  /* 0x0000000f0a008986 */ /* 0x000fe2000c101906 */
[----:B------:R-:W-:Y:S06]  /*0800*/  BAR.SYNC.DEFER_BLOCKING 0x0 ;  /* 0x0000000000007b1d */ /* 0x000fec0000010000 */
[----:B------:R-:W0:Y:S02]  /*0810*/  @!P1 LDS R8, [R9+0x8a0] ;  /* 0x0008a00009089984 */ /* 0x000e240000000800 */
[----:B0-----:R-:W-:-:S05]  /*0820*/  @!P1 IADD3 R17, PT, PT, R7, R8, RZ ;  /* 0x0000000807119210 */ /* 0x001fca0007ffe0ff */
[----:B------:R-:W-:Y:S01]  /*0830*/  @!P1 STG.E desc[UR6][R12.64], R17 ;  /* 0x000000110c009986 */ /* 0x000fe2000c101906 */
[----:B------:R-:W-:Y:S06]  /*0840*/  BAR.SYNC.DEFER_BLOCKING 0x0 ;  /* 0x0000000000007b1d */ /* 0x000fec0000010000 */
[----:B------:R-:W0:Y:S02]  /*0850*/  @!P3 LDS R8, [R9+0x8a0] ;  /* 0x0008a0000908b984 */ /* 0x000e240000000800 */
[----:B0-----:R-:W-:-:S05]  /*0860*/  @!P3 IMAD.IADD R8, R7, 0x1, R8 ;  /* 0x000000010708b824 */ /* 0x001fca00078e0208 */
[----:B------:R0:W-:Y:S01]  /*0870*/  @!P3 STS [R9+0x8a0], R8 ;  /* 0x0008a0080900b388 */ /* 0x0001e20000000800 */
[----:B------:R-:W-:Y:S06]  /*0880*/  BAR.SYNC.DEFER_BLOCKING 0x0 ;  /* 0x0000000000007b1d */ /* 0x000fec0000010000 */
[----:B------:R-:W-:Y:S05]  /*0890*/  @P2 BRA `(.L_x_12) ;  /* 0xfffffff800382947 */ /* 0x000fea000383ffff */
.L_x_9:
[----:B------:R-:W-:Y:S06]  /*08a0*/  BAR.SYNC.DEFER_BLOCKING 0x0 ;  /* 0x0000000000007b1d */ /* 0x000fec0000010000 */
[----:B------:R-:W-:Y:S05]  /*08b0*/  EXIT ;  /* 0x000000000000794d */ /* 0x000fea0003800000 */
.L_x_11:
[----:B------:R-:W-:Y:S01]  /*08c0*/  HFMA2 R10, -RZ, RZ, 0, 5.9604644775390625e-08 ;  /* 0x00000001ff0a7431 */ /* 0x000fe200000001ff */
[----:B------:R-:W-:Y:S01]  /*08d0*/  MOV R8, 0xffffffff ;  /* 0xffffffff00087802 */ /* 0x000fe20000000f00 */
[----:B------:R-:W-:Y:S02]  /*08e0*/  IMAD.MOV.U32 R29, RZ, RZ, R25 ;  /* 0x000000ffff1d7224 */ /* 0x000fe400078e0019 */
[----:B------:R-:W-:-:S07]  /*08f0*/  IMAD.MOV.U32 R27, RZ, RZ, RZ ;  /* 0x000000ffff1b7224 */ /* 0x000fce00078e00ff */
[----:B------:R-:W-:Y:S05]  /*0900*/  WARPSYNC.COLLECTIVE R8, `(.L_x_13) ;  /* 0x0000000008087348 */ /* 0x000fea0003c00000 */
[----:B------:R0:W1:Y:S02]  /*0910*/  SHFL.UP P0, R8, R29, R10, R27 ;  /* 0x0400000a1d087389 */ /* 0x000064000000001b */
[----:B01----:R-:W-:Y:S05]  /*0920*/  ENDCOLLECTIVE ;  /* 0x000000000000791b */ /* 0x003fea0003800000 */
.L_x_13:
[----:B------:R-:W-:Y:S02]  /*0930*/  HFMA2 R10, -RZ, RZ, 0, 1.1920928955078125e-07 ;  /* 0x00000002ff0a7431 */ /* 0x000fe400000001ff */
[----:B------:R-:W-:Y:S02]  /*0940*/  IMAD.MOV.U32 R12, RZ, RZ, R8 ;  /* 0x000000ffff0c7224 */ /* 0x000fe400078e0008 */
[----:B------:R-:W-:-:S03]  /*0950*/  IMAD.MOV.U32 R8, RZ, RZ, -0x1 ;  /* 0xffffffffff087424 */ /* 0x000fc600078e00ff */
[----:B------:R-:W-:-:S05]  /*0960*/  @P0 IADD3 R12, PT, PT, R25, R12, RZ ;  /* 0x0000000c190c0210 */ /* 0x000fca0007ffe0ff */
[----:B------:R-:W-:-:S07]  /*0970*/  IMAD.MOV.U32 R29, RZ, RZ, R12 ;  /* 0x000000ffff1d7224 */ /* 0x000fce00078e000c */
[----:B------:R-:W-:Y:S05]  /*0980*/  WARPSYNC.COLLECTIVE R8, `(.L_x_14) ;  /* 0x0000000008087348 */ /* 0x000fea0003c00000 */
[----:B------:R0:W1:Y:S02]  /*0990*/  SHFL.UP P0, R8, R29, R10, R27 ;  /* 0x0400000a1d087389 */ /* 0x000064000000001b */
[----:B01----:R-:W-:Y:S05]  /*09a0*/  ENDCOLLECTIVE ;  /* 0x000000000000791b */ /* 0x003fea0003800000 */
.L_x_14:
[----:B------:R-:W-:Y:S01]  /*09b0*/  IMAD.MOV.U32 R10, RZ, RZ, 0x4 ;  /* 0x00000004ff0a7424 */ /* 0x000fe200078e00ff */
[----:B------:R-:W-:Y:S02]  /*09c0*/  MOV R28, R8 ;  /* 0x00000008001c7202 */ /* 0x000fe40000000f00 */
[----:B------:R-:W-:-:S03]  /*09d0*/  MOV R8, 0xffffffff ;  /* 0xffffffff00087802 */ /* 0x000fc60000000f00 */
[----:B------:R-:W-:-:S05]  /*09e0*/  @P0 IMAD.IADD R28, R12, 0x1, R28 ;  /* 0x000000010c1c0824 */ /* 0x000fca00078e021c */
[----:B------:R-:W-:-:S07]  /*09f0*/  MOV R29, R28 ;  /* 0x0000001c001d7202 */ /* 0x000fce0000000f00 */
[----:B------:R-:W-:Y:S05]  /*0a00*/  WARPSYNC.COLLECTIVE R8, `(.L_x_15) ;  /* 0x0000000008087348 */ /* 0x000fea0003c00000 */
[----:B------:R0:W1:Y:S02]  /*0a10*/  SHFL.UP P0, R8, R29, R10, R27 ;  /* 0x0400000a1d087389 */ /* 0x000064000000001b */
[----:B01----:R-:W-:Y:S05]  /*0a20*/  ENDCOLLECTIVE ;  /* 0x000000000000791b */ /* 0x003fea0003800000 */
.L_x_15:
[----:B------:R-:W-:Y:S02]  /*0a30*/  IMAD.MOV.U32 R10, RZ, RZ, 0x8 ;  /* 0x00000008ff0a7424 */ /* 0x000fe400078e00ff */
[----:B------:R-:W-:Y:S01]  /*0a40*/  IMAD.MOV.U32 R29, RZ, RZ, R8 ;  /* 0x000000ffff1d7224 */ /* 0x000fe200078e0008 */
[----:B------:R-:W-:-:S04]  /*0a50*/  MOV R8, 0xffffffff ;  /* 0xffffffff00087802 */ /* 0x000fc80000000f00 */
[----:B------:R-:W-:-:S07]  /*0a60*/  @P0 IADD3 R29, PT, PT, R28, R29, RZ ;  /* 0x0000001d1c1d0210 */ /* 0x000fce0007ffe0ff */
[----:B------:R-:W-:Y:S05]  /*0a70*/  WARPSYNC.COLLECTIVE R8, `(.L_x_16) ;  /* 0x0000000008087348 */ /* 0x000fea0003c00000 */
[----:B------:R0:W1:Y:S02]  /*0a80*/  SHFL.UP P0, R8, R29, R10, R27 ;  /* 0x0400000a1d087389 */ /* 0x000064000000001b */
[----:B01----:R-:W-:Y:S05]  /*0a90*/  ENDCOLLECTIVE ;  /* 0x000000000000791b */ /* 0x003fea0003800000 */
.L_x_16:
[----:B------:R-:W-:Y:S02]  /*0aa0*/  HFMA2 R10, -RZ, RZ, 0, 9.5367431640625e-07 ;  /* 0x00000010ff0a7431 */ /* 0x000fe400000001ff */
[----:B------:R-:W-:Y:S02]  /*0ab0*/  IMAD.MOV.U32 R28, RZ, RZ, R8 ;  /* 0x000000ffff1c7224 */ /* 0x000fe400078e0008 */
[----:B------:R-:W-:-:S03]  /*0ac0*/  IMAD.MOV.U32 R8, RZ, RZ, -0x1 ;  /* 0xffffffffff087424 */ /* 0x000fc600078e00ff */
[----:B------:R-:W-:-:S05]  /*0ad0*/  @P0 IADD3 R28, PT, PT, R29, R28, RZ ;  /* 0x0000001c1d1c0210 */ /* 0x000fca0007ffe0ff */
[----:B------:R-:W-:-:S07]  /*0ae0*/  IMAD.MOV.U32 R29, RZ, RZ, R28 ;  /* 0x000000ffff1d7224 */ /* 0x000fce00078e001c */
[----:B------:R-:W-:Y:S05]  /*0af0*/  WARPSYNC.COLLECTIVE R8, `(.L_x_17) ;  /* 0x0000000008087348 */ /* 0x000fea0003c00000 */
[----:B------:R0:W1:Y:S02]  /*0b00*/  SHFL.UP P0, R8, R29, R10, R27 ;  /* 0x0400000a1d087389 */ /* 0x000064000000001b */
[----:B01----:R-:W-:Y:S05]  /*0b10*/  ENDCOLLECTIVE ;  /* 0x000000000000791b */ /* 0x003fea0003800000 */
.L_x_17:
[----:B------:R-:W-:Y:S01]  /*0b20*/  MOV R12, R8 ;  /* 0x00000008000c7202 */ /* 0x000fe20000000f00 */
[----:B------:R-:W-:Y:S06]  /*0b30*/  BRA `(.L_x_18) ;  /* 0xfffffff800487947 */ /* 0x000fec000383ffff */
.L_x_19:
        /* <DEDUP_REMOVED lines=12> */
.L_x_80:


//--------------------- .text._Z10merge_scanPcPiS0_PS0_S0_iS0_P11state_arrayILi3EES0_Phi --------------------------
	.section	.text._Z10merge_scanPcPiS0_PS0_S0_iS0_P11state_arrayILi3EES0_Phi,"ax",@progbits
	.align	128
        .global         _Z10merge_scanPcPiS0_PS0_S0_iS0_P11state_arrayILi3EES0_Phi
        .type           _Z10merge_scanPcPiS0_PS0_S0_iS0_P11state_arrayILi3EES0_Phi,@function
        .size           _Z10merge_scanPcPiS0_PS0_S0_iS0_P11state_arrayILi3EES0_Phi,(.L_x_81 - _Z10merge_scanPcPiS0_PS0_S0_iS0_P11state_arrayILi3EES0_Phi)
        .other          _Z10merge_scanPcPiS0_PS0_S0_iS0_P11state_arrayILi3EES0_Phi,@"STO_CUDA_ENTRY STV_DEFAULT"
_Z10merge_scanPcPiS0_PS0_S0_iS0_P11state_arrayILi3EES0_Phi:
.text._Z10merge_scanPcPiS0_PS0_S0_iS0_P11state_arrayILi3EES0_Phi:
[----:B------:R-:W0:Y:S01]  /*0000*/  LDC R1, c[0x0][0x37c] ;  /* 0x0000df00ff017b82 */ /* 0x000e220000000800 */
[----:B------:R-:W1:Y:S01]  /*0010*/  S2R R0, SR_TID.X ;  /* 0x0000000000007919 */ /* 0x000e620000002100 */
[----:B------:R-:W2:Y:S01]  /*0020*/  LDCU.64 UR36, c[0x0][0x358] ;  /* 0x00006b00ff2477ac */ /* 0x000ea20008000a00 */
[----:B------:R-:W-:Y:S01]  /*0030*/  BSSY.RECONVERGENT B0, `(.L_x_20) ;  /* 0x000000b000007945 */ /* 0x000fe20003800200 */
[----:B0-----:R-:W-:Y:S01]  /*0040*/  VIADD R1, R1, 0xffffff68 ;  /* 0xffffff6801017836 */ /* 0x001fe20000000000 */
[----:B-1----:R-:W-:-:S13]  /*0050*/  ISETP.NE.AND P0, PT, R0, RZ, PT ;  /* 0x000000ff0000720c */ /* 0x002fda0003f05270 */
[----:B--2---:R-:W-:Y:S05]  /*0060*/  @P0 BRA `(.L_x_21) ;  /* 0x00000000001c0947 */ /* 0x004fea0003800000 */
[----:B------:R-:W0:Y:S01]  /*0070*/  LDC.64 R2, c[0x0][0x3a0] ;  /* 0x0000e800ff027b82 */ /* 0x000e220000000a00 */
[----:B------:R-:W-:-:S05]  /*0080*/  IMAD.MOV.U32 R5, RZ, RZ, 0x7fffffff ;  /* 0x7fffffffff057424 */ /* 0x000fca00078e00ff */
[----:B0-----:R-:W2:Y:S02]  /*0090*/  ATOMG.E.INC.STRONG.GPU PT, R2, desc[UR36][R2.64], R5 ;  /* 0x80000005020279a8 */ /* 0x001ea400099ef124 */
[----:B------:R-:W0:Y:S01]  /*00a0*/  S2UR UR5, SR_CgaCtaId ;  /* 0x00000000000579c3 */ /* 0x000e220000008800 */
[----:B------:R-:W-:Y:S02]  /*00b0*/  UMOV UR4, 0x400 ;  /* 0x0000040000047882 */ /* 0x000fe40000000000 */
[----:B0-----:R-:W-:-:S09]  /*00c0*/  ULEA UR4, UR5, UR4, 0x18 ;  /* 0x0000000405047291 */ /* 0x001fd2000f8ec0ff */
[----:B--2---:R0:W-:Y:S03]  /*00d0*/  STS [UR4+0x1148], R2 ;  /* 0x00114802ff007988 */ /* 0x0041e60008000804 */
.L_x_21:
[----:B------:R-:W-:Y:S05]  /*00e0*/  BSYNC.RECONVERGENT B0 ;  /* 0x0000000000007941 */ /* 0x000fea0003800200 */
.L_x_20:
[----:B------:R-:W1:Y:S08]  /*00f0*/  S2UR UR5, SR_CgaCtaId ;  /* 0x00000000000579c3 */ /* 0x000e700000008800 */
[----:B------:R-:W-:Y:S06]  /*0100*/  BAR.SYNC.DEFER_BLOCKING 0x0 ;  /* 0x0000000000007b1d */ /* 0x000fec0000010000 */
[----:B------:R-:W-:-:S02]  /*0110*/  UMOV UR4, 0x400 ;  /* 0x0000040000047882 */ /* 0x000fc40000000000 */
[----:B-1----:R-:W-:-:S09]  /*0120*/  ULEA UR4, UR5, UR4, 0x18 ;  /* 0x0000000405047291 */ /* 0x002fd2000f8ec0ff */
[----:B------:R-:W1:Y:S02]  /*0130*/  LDS R19, [UR4+0x1148] ;  /* 0x00114804ff137984 */ /* 0x000e640008000800 */
[----:B------:R-:W1:Y:S02]  /*0140*/  LDCU UR4, c[0x0][0x3a8] ;  /* 0x00007500ff0477ac */ /* 0x000e640008000800 */
[----:B-1----:R-:W-:-:S13]  /*0150*/  ISETP.GE.AND P0, PT, R19, UR4, PT ;  /* 0x0000000413007c0c */ /* 0x002fda000bf06270 */
[----:B------:R-:W-:Y:S05]  /*0160*/  @P0 EXIT ;  /* 0x000000000000094d */ /* 0x000fea0003800000 */
.L_x_46:
[----:B-1----:R-:W1:Y:S01]  /*0170*/  S2R R18, SR_TID.X ;  /* 0x0000000000127919 */ /* 0x002e620000002100 */
[----:B0-2--5:R-:W0:Y:S01]  /*0180*/  LDC.64 R2, c[0x0][0x398] ;  /* 0x0000e600ff027b82 */ /* 0x025e220000000a00 */
[----:B------:R-:W-:Y:S01]  /*0190*/  BSSY.RECONVERGENT B6, `(.L_x_22) ;  /* 0x000000b000067945 */ /* 0x000fe20003800200 */
[----:B0-----:R-:W-:Y:S01]  /*01a0*/  IMAD.WIDE R22, R19, 0x8, R2 ;  /* 0x0000000813167825 */ /* 0x001fe200078e0202 */
[----:B-1----:R-:W-:-:S13]  /*01b0*/  ISETP.NE.AND P0, PT, R18, RZ, PT ;  /* 0x000000ff1200720c */ /* 0x002fda0003f05270 */
[----:B------:R-:W-:Y:S05]  /*01c0*/  @P0 BRA `(.L_x_23) ;  /* 0x00000000001c0947 */ /* 0x000fea0003800000 */
[----:B------:R-:W-:Y:S01]  /*01d0*/  MOV R0, 0x148 ;  /* 0x0000014800007802 */ /* 0x000fe20000000f00 */
[----:B------:R-:W-:Y:S02]  /*01e0*/  IMAD.MOV.U32 R4, RZ, RZ, 0x800 ;  /* 0x00000800ff047424 */ /* 0x000fe400078e00ff */
[----:B------:R-:W-:Y:S01]  /*01f0*/  IMAD.MOV.U32 R5, RZ, RZ, RZ ;  /* 0x000000ffff057224 */ /* 0x000fe200078e00ff */
[----:B------:R0:W1:Y:S06]  /*0200*/  LDC.64 R2, c[0x4][R0] ;  /* 0x0100000000027b82 */ /* 0x00006c0000000a00 */
[----:B------:R-:W-:-:S07]  /*0210*/  LEPC R20, `(.L_x_24) ;  /* 0x000000001014794e */ /* 0x000fce0000000000 */
[----:B01----:R-:W-:Y:S05]  /*0220*/  CALL.ABS.NOINC R2 ;  /* 0x0000000002007343 */ /* 0x003fea0003c00000 */
.L_x_24:
[----:B------:R0:W-:Y:S02]  /*0230*/  STG.E.64 desc[UR36][R22.64], R4 ;  /* 0x0000000416007986 */ /* 0x0001e4000c101b24 */
.L_x_23:
[----:B------:R-:W-:Y:S05]  /*0240*/  BSYNC.RECONVERGENT B6 ;  /* 0x0000000000067941 */ /* 0x000fea0003800200 */
.L_x_22:
[----:B------:R-:W1:Y:S01]  /*0250*/  LDC.64 R6, c[0x0][0x388] ;  /* 0x0000e200ff067b82 */ /* 0x000e620000000a00 */
[----:B0-----:R-:W-:Y:S02]  /*0260*/  IMAD.MOV.U32 R5, RZ, RZ, 0x2 ;  /* 0x00000002ff057424 */ /* 0x001fe400078e00ff */
[----:B------:R-:W-:-:S03]  /*0270*/  IMAD.MOV.U32 R3, RZ, RZ, 0x100 ;  /* 0x00000100ff037424 */ /* 0x000fc600078e00ff */
[----:B------:R-:W-:Y:S04]  /*0280*/  STL.U8 [R1+0x92], R5 ;  /* 0x0000920501007387 */ /* 0x000fe80000100000 */
[----:B------:R0:W-:Y:S04]  /*0290*/  STL.U16 [R1+0x90], R3 ;  /* 0x0000900301007387 */ /* 0x0001e80000100400 */
[----:B------:R-:W2:Y:S01]  /*02a0*/  LDL R0, [R1+0x90] ;  /* 0x0000900001007983 */ /* 0x000ea20000100800 */
[----:B------:R-:W3:Y:S08]  /*02b0*/  S2UR UR5, SR_CgaCtaId ;  /* 0x00000000000579c3 */ /* 0x000ef00000008800 */
[----:B0-----:R-:W0:Y:S01]  /*02c0*/  LDC.64 R2, c[0x0][0x390] ;  /* 0x0000e400ff027b82 */ /* 0x001e220000000a00 */
[----:B-1----:R-:W-:-:S05]  /*02d0*/  IMAD.WIDE R4, R19, 0x4, R6 ;  /* 0x0000000413047825 */ /* 0x002fca00078e0206 */
[----:B------:R-:W4:Y:S01]  /*02e0*/  LDG.E R16, desc[UR36][R4.64] ;  /* 0x0000002404107981 */ /* 0x000f22000c1e1900 */
[----:B------:R-:W-:Y:S02]  /*02f0*/  UMOV UR4, 0x400 ;  /* 0x0000040000047882 */ /* 0x000fe40000000000 */
[----:B---3--:R-:W-:Y:S01]  /*0300*/  ULEA UR4, UR5, UR4, 0x18 ;  /* 0x0000000405047291 */ /* 0x008fe2000f8ec0ff */
[----:B0-----:R-:W-:-:S08]  /*0310*/  IMAD.WIDE R2, R19, 0x4, R2 ;  /* 0x0000000413027825 */ /* 0x001fd000078e0202 */
[----:B------:R-:W-:Y:S04]  /*0320*/  STS [UR4+0x1144], RZ ;  /* 0x001144ffff007988 */ /* 0x000fe80008000804 */
[----:B------:R0:W5:Y:S01]  /*0330*/  LDG.E R2, desc[UR36][R2.64] ;  /* 0x0000002402027981 */ /* 0x000162000c1e1900 */
[----:B--2---:R-:W-:-:S03]  /*0340*/  PRMT R6, R0, 0x7772, RZ ;  /* 0x0000777200067816 */ /* 0x004fc600000000ff */
[----:B------:R0:W-:Y:S04]  /*0350*/  STS.U16 [UR4+0x1140], R0 ;  /* 0x00114000ff007988 */ /* 0x0001e80008000404 */
[----:B------:R0:W-:Y:S01]  /*0360*/  STS.U8 [UR4+0x1142], R6 ;  /* 0x00114206ff007988 */ /* 0x0001e20008000004 */
[----:B------:R-:W-:Y:S05]  /*0370*/  WARPSYNC.ALL ;  /* 0x0000000000007948 */ /* 0x000fea0003800000 */
[----:B------:R-:W-:Y:S01]  /*0380*/  BAR.SYNC.DEFER_BLOCKING 0x0 ;  /* 0x0000000000007b1d */ /* 0x000fe20000010000 */
[----:B----4-:R-:W-:-:S13]  /*0390*/  ISETP.GE.AND P0, PT, R16, 0x1, PT ;  /* 0x000000011000780c */ /* 0x010fda0003f06270 */
[----:B0-----:R-:W-:Y:S05]  /*03a0*/  @!P0 BRA `(.L_x_25) ;  /* 0x0000003800108947 */ /* 0x001fea0003800000 */
[----:B------:R-:W-:Y:S01]  /*03b0*/  IMAD.MOV.U32 R27, RZ, RZ, 0x200 ;  /* 0x00000200ff1b7424 */ /* 0x000fe200078e00ff */
[----:B------:R-:W-:-:S06]  /*03c0*/  UMOV UR38, URZ ;  /* 0x000000ff00267c82 */ /* 0x000fcc0008000000 */
.L_x_41:
[----:B------:R-:W-:Y:S02]  /*03d0*/  VIADD R17, R18, UR38 ;  /* 0x0000002612117c36 */ /* 0x000fe40008000000 */
[----:B------:R-:W-:-:S03]  /*03e0*/  IMAD.MOV.U32 R23, RZ, RZ, RZ ;  /* 0x000000ffff177224 */ /* 0x000fc600078e00ff */
[----:B------:R-:W-:-:S13]  /*03f0*/  ISETP.GE.AND P0, PT, R17, R16, PT ;  /* 0x000000101100720c */ /* 0x000fda0003f06270 */
[----:B------:R-:W0:Y:S01]  /*0400*/  @!P0 LDC.64 R8, c[0x0][0x380] ;  /* 0x0000e000ff088b82 */ /* 0x000e220000000a00 */
[----:B-----5:R-:W-:-:S07]  /*0410*/  @!P0 IMAD.IADD R0, R2, 0x1, R17 ;  /* 0x0000000102008824 */ /* 0x020fce00078e0211 */
[----:B-1----:R-:W1:Y:S01]  /*0420*/  @!P0 LDC.64 R10, c[0x0][0x3b8] ;  /* 0x0000ee00ff0a8b82 */ /* 0x002e620000000a00 */
[----:B0-----:R-:W-:-:S04]  /*0430*/  @!P0 IADD3 R8, P1, PT, R0, R8, RZ ;  /* 0x0000000800088210 */ /* 0x001fc80007f3e0ff */
[----:B------:R-:W-:-:S05]  /*0440*/  @!P0 LEA.HI.X.SX32 R9, R0, R9, 0x1, P1 ;  /* 0x0000000900098211 */ /* 0x000fca00008f0eff */
[----:B------:R-:W1:Y:S02]  /*0450*/  @!P0 LDG.E.S8 R23, desc[UR36][R8.64] ;  /* 0x0000002408178981 */ /* 0x000e64000c1e1300 */
[----:B-1----:R-:W-:-:S05]  /*0460*/  @!P0 IMAD.WIDE R10, R23, 0x4, R10 ;  /* 0x00000004170a8825 */ /* 0x002fca00078e020a */
[----:B------:R-:W2:Y:S01]  /*0470*/  @!P0 LDG.E R0, desc[UR36][R10.64] ;  /* 0x000000240a008981 */ /* 0x000ea2000c1e1900 */
[----:B------:R-:W0:Y:S01]  /*0480*/  S2UR UR5, SR_CgaCtaId ;  /* 0x00000000000579c3 */ /* 0x000e220000008800 */
[----:B------:R-:W1:Y:S01]  /*0490*/  S2R R8, SR_SWINHI ;  /* 0x0000000000087919 */ /* 0x000e620000002f00 */
[----:B------:R-:W-:-:S06]  /*04a0*/  UMOV UR4, 0x400 ;  /* 0x0000040000047882 */ /* 0x000fcc0000000000 */
[----:B------:R-:W3:Y:S01]  /*04b0*/  S2UR UR7, SR_CgaCtaId ;  /* 0x00000000000779c3 */ /* 0x000ee20000008800 */
[----:B------:R-:W-:Y:S02]  /*04c0*/  IMAD.MOV.U32 R6, RZ, RZ, 0x100 ;  /* 0x00000100ff067424 */ /* 0x000fe400078e00ff */
[----:B------:R-:W-:Y:S01]  /*04d0*/  IMAD.MOV.U32 R9, RZ, RZ, 0x2 ;  /* 0x00000002ff097424 */ /* 0x000fe200078e00ff */
[----:B------:R-:W-:Y:S01]  /*04e0*/  STL [R1+0x48], R18 ;  /* 0x0000481201007387 */ /* 0x000fe20000100800 */
[----:B------:R-:W-:Y:S01]  /*04f0*/  UMOV UR6, 0x400 ;  /* 0x0000040000067882 */ /* 0x000fe20000000000 */
[----:B------:R-:W-:Y:S02]  /*0500*/  UIADD3 UR38, UPT, UPT, UR38, 0x200, URZ ;  /* 0x0000020026267890 */ /* 0x000fe4000fffe0ff */
[----:B------:R-:W-:Y:S01]  /*0510*/  BAR.SYNC.DEFER_BLOCKING 0x0 ;  /* 0x0000000000007b1d */ /* 0x000fe20000010000 */
[----:B--2---:R-:W-:-:S05]  /*0520*/  @!P0 PRMT R4, R0, 0x7772, RZ ;  /* 0x0000777200048816 */ /* 0x004fca00000000ff */
[----:B------:R-:W-:Y:S04]  /*0530*/  @!P0 STL.U16 [R1+0x90], R0 ;  /* 0x0000900001008387 */ /* 0x000fe80000100400 */
[----:B------:R2:W-:Y:S04]  /*0540*/  @!P0 STL.U8 [R1+0x92], R4 ;  /* 0x0000920401008387 */ /* 0x0005e80000100000 */
[----:B------:R-:W4:Y:S01]  /*0550*/  LDL R5, [R1+0x90] ;  /* 0x0000900001057983 */ /* 0x000f220000100800 */
[----:B0-----:R-:W-:Y:S01]  /*0560*/  ULEA UR4, UR5, UR4, 0x18 ;  /* 0x0000000405047291 */ /* 0x001fe2000f8ec0ff */
[----:B------:R-:W-:Y:S01]  /*0570*/  ISETP.GT.U32.AND P0, PT, R18, 0x1f, PT ;  /* 0x0000001f1200780c */ /* 0x000fe20003f04070 */
[----:B---3--:R-:W-:Y:S01]  /*0580*/  ULEA UR6, UR7, UR6, 0x18 ;  /* 0x0000000607067291 */ /* 0x008fe2000f8ec0ff */
[----:B------:R-:W-:Y:S01]  /*0590*/  STL.U16 [R1+0x4c], R6 ;  /* 0x00004c0601007387 */ /* 0x000fe20000100400 */
[----:B------:R-:W-:-:S02]  /*05a0*/  ISETP.LE.AND P1, PT, R16, UR38, PT ;  /* 0x0000002610007c0c */ /* 0x000fc4000bf23270 */
[----:B------:R-:W-:Y:S01]  /*05b0*/  IMAD.U32 R3, RZ, RZ, UR4 ;  /* 0x00000004ff037e24 */ /* 0x000fe2000f8e00ff */
[----:B------:R-:W-:Y:S01]  /*05c0*/  STL.U16 [R1+0x50], R6 ;  /* 0x0000500601007387 */ /* 0x000fe20000100400 */
[----:B--2---:R-:W-:Y:S02]  /*05d0*/  LEA.HI R4, R18, R18, RZ, 0x1c ;  /* 0x0000001212047211 */ /* 0x004fe400078fe0ff */
[----:B------:R-:W-:Y:S01]  /*05e0*/  P2R R25, PR, RZ, 0x2 ;  /* 0x00000002ff197803 */ /* 0x000fe20000000000 */
[----:B------:R-:W-:Y:S01]  /*05f0*/  STL.U16 [R1+0x54], R6 ;  /* 0x0000540601007387 */ /* 0x000fe20000100400 */
[----:B------:R-:W-:-:S03]  /*0600*/  LEA R4, R4, UR6, 0x2 ;  /* 0x0000000604047c11 */ /* 0x000fc6000f8e10ff */
[----:B------:R-:W-:Y:S04]  /*0610*/  STL.U16 [R1+0x58], R6 ;  /* 0x0000580601007387 */ /* 0x000fe80000100400 */
[----:B------:R-:W-:Y:S04]  /*0620*/  STL.U16 [R1+0x5c], R6 ;  /* 0x00005c0601007387 */ /* 0x000fe80000100400 */
[----:B------:R-:W-:Y:S04]  /*0630*/  STL.U16 [R1+0x60], R6 ;  /* 0x0000600601007387 */ /* 0x000fe80000100400 */
[----:B------:R-:W-:Y:S04]  /*0640*/  STL.U16 [R1+0x64], R6 ;  /* 0x0000640601007387 */ /* 0x000fe80000100400 */
[----:B------:R-:W-:Y:S04]  /*0650*/  STL.U16 [R1+0x68], R6 ;  /* 0x0000680601007387 */ /* 0x000fe80000100400 */
[----:B------:R-:W-:Y:S04]  /*0660*/  STL.U16 [R1+0x6c], R6 ;  /* 0x00006c0601007387 */ /* 0x000fe80000100400 */
[----:B------:R-:W-:Y:S04]  /*0670*/  STL.U16 [R1+0x70], R6 ;  /* 0x0000700601007387 */ /* 0x000fe80000100400 */
[----:B------:R0:W-:Y:S04]  /*0680*/  STL.U16 [R1+0x74], R6 ;  /* 0x0000740601007387 */ /* 0x0001e80000100400 */
[----:B------:R2:W-:Y:S04]  /*0690*/  STL.U8 [R1+0x4e], R9 ;  /* 0x00004e0901007387 */ /* 0x0005e80000100000 */
[----:B------:R2:W-:Y:S01]  /*06a0*/  STL.U8 [R1+0x52], R9 ;  /* 0x0000520901007387 */ /* 0x0005e20000100000 */
[----:B0-----:R-:W-:-:S02]  /*06b0*/  MOV R6, R3 ;  /* 0x0000000300067202 */ /* 0x001fc40000000f00 */
[----:B-1----:R-:W-:Y:S01]  /*06c0*/  MOV R7, R8 ;  /* 0x0000000800077202 */ /* 0x002fe20000000f00 */
[----:B------:R2:W-:Y:S04]  /*06d0*/  STL.U8 [R1+0x56], R9 ;  /* 0x0000560901007387 */ /* 0x0005e80000100000 */
[----:B------:R2:W-:Y:S04]  /*06e0*/  STL.U8 [R1+0x5a], R9 ;  /* 0x00005a0901007387 */ /* 0x0005e80000100000 */
[----:B------:R2:W-:Y:S04]  /*06f0*/  STL.U8 [R1+0x5e], R9 ;  /* 0x00005e0901007387 */ /* 0x0005e80000100000 */
[----:B------:R2:W-:Y:S04]  /*0700*/  STL.U8 [R1+0x62], R9 ;  /* 0x0000620901007387 */ /* 0x0005e80000100000 */
[----:B------:R2:W-:Y:S04]  /*0710*/  STL.U8 [R1+0x66], R9 ;  /* 0x0000660901007387 */ /* 0x0005e80000100000 */
[----:B------:R2:W-:Y:S04]  /*0720*/  STL.U8 [R1+0x6a], R9 ;  /* 0x00006a0901007387 */ /* 0x0005e80000100000 */
[----:B------:R2:W-:Y:S04]  /*0730*/  STL.U8 [R1+0x6e], R9 ;  /* 0x00006e0901007387 */ /* 0x0005e80000100000 */
[----:B------:R2:W-:Y:S04]  /*0740*/  STL.U8 [R1+0x72], R9 ;  /* 0x0000720901007387 */ /* 0x0005e80000100000 */
[----:B------:R2:W-:Y:S04]  /*0750*/  STL.64 [R1+0x40], R6 ;  /* 0x0000400601007387 */ /* 0x0005e80000100a00 */
[----:B------:R2:W0:Y:S01]  /*0760*/  LDS R37, [R3+0x1140] ;  /* 0x0011400003257984 */ /* 0x0004220000000800 */
[----:B----4-:R-:W-:-:S02]  /*0770*/  PRMT R0, R5, 0x7710, RZ ;  /* 0x0000771005007816 */ /* 0x010fc400000000ff */
[----:B------:R-:W-:-:S03]  /*0780*/  PRMT R5, R5, 0x7772, RZ ;  /* 0x0000777205057816 */ /* 0x000fc600000000ff */
[----:B------:R2:W-:Y:S04]  /*0790*/  STS.U16 [R4+0x10], R0 ;  /* 0x0000100004007388 */ /* 0x0005e80000000400 */
[----:B------:R2:W-:Y:S01]  /*07a0*/  STS.U8 [R4+0x12], R5 ;  /* 0x0000120504007388 */ /* 0x0005e20000000000 */
[----:B------:R-:W-:Y:S06]  /*07b0*/  BAR.SYNC.DEFER_BLOCKING 0x0 ;  /* 0x0000000000007b1d */ /* 0x000fec0000010000 */
[----:B0-----:R-:W-:Y:S05]  /*07c0*/  @P0 BRA `(.L_x_26) ;  /* 0x0000002400dc0947 */ /* 0x001fea0003800000 */
[----:B------:R-:W-:-:S05]  /*07d0*/  IMAD R21, R18, 0x44, R3 ;  /* 0x0000004412157824 */ /* 0x000fca00078e0203 */
[----:B------:R-:W2:Y:S04]  /*07e0*/  LDS R44, [R21+0x14] ;  /* 0x00001400152c7984 */ /* 0x000ea80000000800 */
[----:B------:R-:W0:Y:S04]  /*07f0*/  LDS R42, [R21+0x18] ;  /* 0x00001800152a7984 */ /* 0x000e280000000800 */
[----:B------:R-:W1:Y:S04]  /*0800*/  LDS R40, [R21+0x10] ;  /* 0x0000100015287984 */ /* 0x000e680000000800 */
[----:B------:R-:W3:Y:S04]  /*0810*/  LDS R38, [R21+0x1c] ;  /* 0x00001c0015267984 */ /* 0x000ee80000000800 */
[----:B------:R-:W4:Y:S04]  /*0820*/  LDS R36, [R21+0x20] ;  /* 0x0000200015247984 */ /* 0x000f280000000800 */
[----:B------:R-:W5:Y:S04]  /*0830*/  LDS R32, [R21+0x28] ;  /* 0x0000280015207984 */ /* 0x000f680000000800 */
[----:B------:R-:W5:Y:S04]  /*0840*/  LDS R30, [R21+0x2c] ;  /* 0x00002c00151e7984 */ /* 0x000f680000000800 */
[----:B------:R-:W5:Y:S04]  /*0850*/  LDS R28, [R21+0x30] ;  /* 0x00003000151c7984 */ /* 0x000f680000000800 */
[----:B------:R-:W5:Y:S04]  /*0860*/  LDS R26, [R21+0x34] ;  /* 0x00003400151a7984 */ /* 0x000f680000000800 */
[----:B------:R-:W5:Y:S01]  /*0870*/  LDS R34, [R21+0x24] ;  /* 0x0000240015227984 */ /* 0x000f620000000800 */
[----:B--2---:R-:W-:-:S03]  /*0880*/  PRMT R6, R44, 0x7772, RZ ;  /* 0x000077722c067816 */ /* 0x004fc600000000ff */
[----:B------:R-:W-:Y:S01]  /*0890*/  STL.U16 [R1+0x50], R44 ;  /* 0x0000502c01007387 */ /* 0x000fe20000100400 */
[----:B0-----:R-:W-:-:S03]  /*08a0*/  PRMT R8, R42, 0x7772, RZ ;  /* 0x000077722a087816 */ /* 0x001fc600000000ff */
[----:B------:R3:W-:Y:S01]  /*08b0*/  STL.U8 [R1+0x52], R6 ;  /* 0x0000520601007387 */ /* 0x0007e20000100000 */
[----:B-1----:R-:W-:-:S03]  /*08c0*/  PRMT R0, R40, 0x7772, RZ ;  /* 0x0000777228007816 */ /* 0x002fc600000000ff */
[----:B------:R-:W-:Y:S04]  /*08d0*/  STL.U8 [R1+0x56], R8 ;  /* 0x0000560801007387 */ /* 0x000fe80000100000 */
[----:B------:R-:W-:Y:S04]  /*08e0*/  STL.U16 [R1+0x54], R42 ;  /* 0x0000542a01007387 */ /* 0x000fe80000100400 */
[----:B------:R-:W2:Y:S04]  /*08f0*/  LDL.64 R4, [R1+0x50] ;  /* 0x0000500001047983 */ /* 0x000ea80000100a00 */
[----:B------:R-:W-:Y:S04]  /*0900*/  STL.U16 [R1+0x4c], R40 ;  /* 0x00004c2801007387 */ /* 0x000fe80000100400 */
[----:B------:R-:W-:Y:S04]  /*0910*/  STL.U8 [R1+0x4e], R0 ;  /* 0x00004e0001007387 */ /* 0x000fe80000100000 */
[----:B------:R-:W2:Y:S01]  /*0920*/  LDL R11, [R1+0x4c] ;  /* 0x00004c00010b7983 */ /* 0x000ea20000100800 */
[----:B---3--:R-:W-:-:S02]  /*0930*/  PRMT R6, R38, 0x7772, RZ ;  /* 0x0000777226067816 */ /* 0x008fc400000000ff */
[----:B----4-:R-:W-:Y:S01]  /*0940*/  PRMT R12, R36, 0x7772, RZ ;  /* 0x00007772240c7816 */ /* 0x010fe200000000ff */
[----:B------:R-:W0:Y:S01]  /*0950*/  LDS R24, [R21+0x38] ;  /* 0x0000380015187984 */ /* 0x000e220000000800 */
[----:B-----5:R-:W-:Y:S02]  /*0960*/  PRMT R46, R32, 0x7772, RZ ;  /* 0x00007772202e7816 */ /* 0x020fe400000000ff */
[----:B------:R-:W-:Y:S01]  /*0970*/  PRMT R48, R30, 0x7772, RZ ;  /* 0x000077721e307816 */ /* 0x000fe200000000ff */
[----:B------:R-:W1:Y:S01]  /*0980*/  LDS R22, [R21+0x3c] ;  /* 0x00003c0015167984 */ /* 0x000e620000000800 */
[----:B------:R-:W-:Y:S02]  /*0990*/  PRMT R50, R28, 0x7772, RZ ;  /* 0x000077721c327816 */ /* 0x000fe400000000ff */
[----:B------:R-:W-:Y:S01]  /*09a0*/  PRMT R52, R26, 0x7772, RZ ;  /* 0x000077721a347816 */ /* 0x000fe200000000ff */
[----:B------:R-:W-:Y:S01]  /*09b0*/  LDS R20, [R21+0x40] ;  /* 0x0000400015147984 */ /* 0x000fe20000000800 */
[----:B------:R-:W-:-:S03]  /*09c0*/  PRMT R14, R34, 0x7772, RZ ;  /* 0x00007772220e7816 */ /* 0x000fc600000000ff */
[----:B------:R-:W3:Y:S04]  /*09d0*/  LDS R10, [R21+0x44] ;  /* 0x00004400150a7984 */ /* 0x000ee80000000800 */
[----:B------:R-:W4:Y:S04]  /*09e0*/  LDS R8, [R21+0x48] ;  /* 0x0000480015087984 */ /* 0x000f280000000800 */
[----:B------:R-:W5:Y:S04]  /*09f0*/  LDS R0, [R21+0x4c] ;  /* 0x00004c0015007984 */ /* 0x000f680000000800 */
[----:B------:R-:W-:Y:S04]  /*0a00*/  STL.U8 [R1+0x5a], R6 ;  /* 0x00005a0601007387 */ /* 0x000fe80000100000 */
[----:B------:R-:W-:Y:S04]  /*0a10*/  STL.U8 [R1+0x5e], R12 ;  /* 0x00005e0c01007387 */ /* 0x000fe80000100000 */
[----:B------:R-:W-:Y:S04]  /*0a20*/  STL.U8 [R1+0x66], R46 ;  /* 0x0000662e01007387 */ /* 0x000fe80000100000 */
[----:B------:R-:W-:Y:S04]  /*0a30*/  STL.U8 [R1+0x6a], R48 ;  /* 0x00006a3001007387 */ /* 0x000fe80000100000 */
[----:B------:R3:W-:Y:S01]  /*0a40*/  STL.U8 [R1+0x6e], R50 ;  /* 0x00006e3201007387 */ /* 0x0007e20000100000 */
[----:B0-----:R-:W-:-:S03]  /*0a50*/  PRMT R7, R24, 0x7772, RZ ;  /* 0x0000777218077816 */ /* 0x001fc600000000ff */
[----:B------:R0:W-:Y:S01]  /*0a60*/  STL.U8 [R1+0x72], R52 ;  /* 0x0000723401007387 */ /* 0x0001e20000100000 */
[----:B-1----:R-:W-:-:S03]  /*0a70*/  PRMT R9, R22, 0x7772, RZ ;  /* 0x0000777216097816 */ /* 0x002fc600000000ff */
[----:B------:R-:W-:Y:S01]  /*0a80*/  STL.U8 [R1+0x62], R14 ;  /* 0x0000620e01007387 */ /* 0x000fe20000100000 */
[----:B---3--:R-:W-:-:S03]  /*0a90*/  PRMT R50, R10, 0x7772, RZ ;  /* 0x000077720a327816 */ /* 0x008fc600000000ff */
[----:B------:R-:W-:Y:S01]  /*0aa0*/  STL.U8 [R1+0x76], R7 ;  /* 0x0000760701007387 */ /* 0x000fe20000100000 */
[----:B0-----:R-:W-:Y:S02]  /*0ab0*/  PRMT R52, R20, 0x7772, RZ ;  /* 0x0000777214347816 */ /* 0x001fe400000000ff */
[----:B----4-:R-:W-:Y:S01]  /*0ac0*/  PRMT R48, R8, 0x7772, RZ ;  /* 0x0000777208307816 */ /* 0x010fe200000000ff */
[----:B------:R-:W-:Y:S01]  /*0ad0*/  STL.U16 [R1+0x58], R38 ;  /* 0x0000582601007387 */ /* 0x000fe20000100400 */
[----:B-----5:R-:W-:-:S03]  /*0ae0*/  PRMT R46, R0, 0x7772, RZ ;  /* 0x00007772002e7816 */ /* 0x020fc600000000ff */
[----:B------:R-:W-:Y:S04]  /*0af0*/  STL.U16 [R1+0x5c], R36 ;  /* 0x00005c2401007387 */ /* 0x000fe80000100400 */
        /* <DEDUP_REMOVED lines=11> */
[----:B------:R-:W-:Y:S04]  /*0bb0*/  STL.U8 [R1+0x7a], R9 ;  /* 0x00007a0901007387 */ /* 0x000fe80000100000 */
[----:B------:R-:W-:Y:S04]  /*0bc0*/  STL.U8 [R1+0x7e], R52 ;  /* 0x00007e3401007387 */ /* 0x000fe80000100000 */
[----:B------:R-:W-:Y:S04]  /*0bd0*/  STL.U8 [R1+0x82], R50 ;  /* 0x0000823201007387 */ /* 0x000fe80000100000 */
[----:B------:R-:W-:Y:S04]  /*0be0*/  STL.U8 [R1+0x86], R48 ;  /* 0x0000863001007387 */ /* 0x000fe80000100000 */
[----:B------:R-:W-:Y:S04]  /*0bf0*/  STL.U8 [R1+0x8a], R46 ;  /* 0x00008a2e01007387 */ /* 0x000fe80000100000 */
[----:B--2---:R0:W-:Y:S02]  /*0c00*/  STL [R1+0x38], R4 ;  /* 0x0000380401007387 */ /* 0x0041e40000100800 */
[----:B0-----:R-:W-:-:S02]  /*0c10*/  PRMT R4, R11, 0x7770, RZ ;  /* 0x000077700b047816 */ /* 0x001fc400000000ff */
[C---:B------:R-:W-:Y:S02]  /*0c20*/  PRMT R6, R11.reuse, 0x7771, RZ ;  /* 0x000077710b067816 */ /* 0x040fe400000000ff */
[----:B------:R-:W-:Y:S02]  /*0c30*/  PRMT R11, R11, 0x7772, RZ ;  /* 0x000077720b0b7816 */ /* 0x000fe400000000ff */
[----:B------:R-:W-:Y:S02]  /*0c40*/  LOP3.LUT R12, R4, 0xff, RZ, 0xc0, !PT ;  /* 0x000000ff040c7812 */ /* 0x000fe400078ec0ff */
[----:B------:R-:W-:Y:S02]  /*0c50*/  LOP3.LUT R4, R11, 0xff, RZ, 0xc0, !PT ;  /* 0x000000ff0b047812 */ /* 0x000fe400078ec0ff */
[----:B------:R-:W-:Y:S01]  /*0c60*/  LOP3.LUT R6, R6, 0xff, RZ, 0xc0, !PT ;  /* 0x000000ff06067812 */ /* 0x000fe200078ec0ff */
[C---:B------:R-:W-:Y:S02]  /*0c70*/  IMAD.IADD R29, R1.reuse, 0x1, R12 ;  /* 0x00000001011d7824 */ /* 0x040fe400078e020c */
[----:B------:R-:W-:-:S02]  /*0c80*/  IMAD.IADD R13, R1, 0x1, R4 ;  /* 0x00000001010d7824 */ /* 0x000fc400078e0204 */
[C---:B------:R-:W-:Y:S01]  /*0c90*/  IMAD.IADD R15, R1.reuse, 0x1, R6 ;  /* 0x00000001010f7824 */ /* 0x040fe200078e0206 */
[----:B------:R-:W2:Y:S04]  /*0ca0*/  LDL.U8 R4, [R29+0x38] ;  /* 0x000038001d047983 */ /* 0x000ea80000100000 */
[----:B------:R-:W3:Y:S04]  /*0cb0*/  LDL.U8 R12, [R13+0x38] ;  /* 0x000038000d0c7983 */ /* 0x000ee80000100000 */
[----:B------:R-:W4:Y:S04]  /*0cc0*/  LDL.U8 R6, [R15+0x38] ;  /* 0x000038000f067983 */ /* 0x000f280000100000 */
[----:B------:R0:W-:Y:S01]  /*0cd0*/  STL [R1+0x34], R5 ;  /* 0x0000340501007387 */ /* 0x0001e20000100800 */
[----:B---3--:R-:W-:-:S02]  /*0ce0*/  IMAD.IADD R11, R1, 0x1, R12 ;  /* 0x00000001010b7824 */ /* 0x008fc400078e020c */
[C---:B--2---:R-:W-:Y:S02]  /*0cf0*/  IMAD.IADD R33, R1.reuse, 0x1, R4 ;  /* 0x0000000101217824 */ /* 0x044fe400078e0204 */
[C---:B----4-:R-:W-:Y:S01]  /*0d00*/  IMAD.IADD R31, R1.reuse, 0x1, R6 ;  /* 0x00000001011f7824 */ /* 0x050fe200078e0206 */
[----:B------:R-:W2:Y:S04]  /*0d10*/  LDL.U8 R14, [R11+0x34] ;  /* 0x000034000b0e7983 */ /* 0x000ea80000100000 */
[----:B------:R-:W3:Y:S04]  /*0d20*/  LDL.64 R6, [R1+0x58] ;  /* 0x0000580001067983 */ /* 0x000ee80000100a00 */
[----:B------:R-:W4:Y:S04]  /*0d30*/  LDL.U8 R4, [R33+0x34] ;  /* 0x0000340021047983 */ /* 0x000f280000100000 */
[----:B------:R-:W5:Y:S01]  /*0d40*/  LDL.U8 R12, [R31+0x34] ;  /* 0x000034001f0c7983 */ /* 0x000f620000100000 */
[----:B--2---:R-:W-:-:S03]  /*0d50*/  IMAD.IADD R13, R1, 0x1, R14 ;  /* 0x00000001010d7824 */ /* 0x004fc600078e020e */
[----:B---3--:R1:W-:Y:S01]  /*0d60*/  STL [R1+0x30], R6 ;  /* 0x0000300601007387 */ /* 0x0083e20000100800 */
[----:B----4-:R-:W-:-:S03]  /*0d70*/  IMAD.IADD R29, R1, 0x1, R4 ;  /* 0x00000001011d7824 */ /* 0x010fc600078e0204 */
[----:B------:R-:W2:Y:S01]  /*0d80*/  LDL.U8 R14, [R13+0x30] ;  /* 0x000030000d0e7983 */ /* 0x000ea20000100000 */
[----:B-----5:R-:W-:-:S03]  /*0d90*/  IMAD.IADD R15, R1, 0x1, R12 ;  /* 0x00000001010f7824 */ /* 0x020fc600078e020c */
[----:B------:R-:W3:Y:S04]  /*0da0*/  LDL.U8 R4, [R29+0x30] ;  /* 0x000030001d047983 */ /* 0x000ee80000100000 */
[----:B------:R-:W4:Y:S04]  /*0db0*/  LDL.U8 R12, [R15+0x30] ;  /* 0x000030000f0c7983 */ /* 0x000f280000100000 */
[----:B------:R5:W-:Y:S01]  /*0dc0*/  STL [R1+0x2c], R7 ;  /* 0x00002c0701007387 */ /* 0x000be20000100800 */
[C---:B--2---:R-:W-:Y:S02]  /*0dd0*/  IMAD.IADD R11, R1.reuse, 0x1, R14 ;  /* 0x00000001010b7824 */ /* 0x044fe400078e020e */
[----:B---3--:R-:W-:-:S04]  /*0de0*/  IMAD.IADD R33, R1, 0x1, R4 ;  /* 0x0000000101217824 */ /* 0x008fc800078e0204 */
[----:B------:R-:W2:Y:S01]  /*0df0*/  LDL.U8 R11, [R11+0x2c] ;  /* 0x00002c000b0b7983 */ /* 0x000ea20000100000 */
[----:B----4-:R-:W-:-:S03]  /*0e00*/  IMAD.IADD R31, R1, 0x1, R12 ;  /* 0x00000001011f7824 */ /* 0x010fc600078e020c */
[----:B------:R-:W3:Y:S04]  /*0e10*/  LDL.U8 R12, [R33+0x2c] ;  /* 0x00002c00210c7983 */ /* 0x000ee80000100000 */
[----:B------:R-:W4:Y:S04]  /*0e20*/  LDL.U8 R14, [R31+0x2c] ;  /* 0x00002c001f0e7983 */ /* 0x000f280000100000 */
[----:B0-----:R-:W5:Y:S01]  /*0e30*/  LDL.64 R4, [R1+0x60] ;  /* 0x0000600001047983 */ /* 0x001f620000100a00 */
[C---:B--2---:R-:W-:Y:S02]  /*0e40*/  IMAD.IADD R13, R1.reuse, 0x1, R11 ;  /* 0x00000001010d7824 */ /* 0x044fe400078e020b */
[----:B---3--:R-:W-:-:S02]  /*0e50*/  IMAD.IADD R29, R1, 0x1, R12 ;  /* 0x00000001011d7824 */ /* 0x008fc400078e020c */
[C---:B----4-:R-:W-:Y:S01]  /*0e60*/  IMAD.IADD R15, R1.reuse, 0x1, R14 ;  /* 0x00000001010f7824 */ /* 0x050fe200078e020e */
[----:B-----5:R0:W-:Y:S04]  /*0e70*/  STL [R1+0x28], R4 ;  /* 0x0000280401007387 */ /* 0x0201e80000100800 */
[----:B------:R-:W2:Y:S04]  /*0e80*/  LDL.U8 R14, [R13+0x28] ;  /* 0x000028000d0e7983 */ /* 0x000ea80000100000 */
[----:B-1----:R-:W3:Y:S04]  /*0e90*/  LDL.U8 R6, [R29+0x28] ;  /* 0x000028001d067983 */ /* 0x002ee80000100000 */
[----:B------:R-:W4:Y:S04]  /*0ea0*/  LDL.U8 R12, [R15+0x28] ;  /* 0x000028000f0c7983 */ /* 0x000f280000100000 */
[----:B------:R1:W-:Y:S01]  /*0eb0*/  STL [R1+0x24], R5 ;  /* 0x0000240501007387 */ /* 0x0003e20000100800 */
[----:B--2---:R-:W-:-:S02]  /*0ec0*/  IMAD.IADD R11, R1, 0x1, R14 ;  /* 0x00000001010b7824 */ /* 0x004fc400078e020e */
[----:B---3--:R-:W-:-:S04]  /*0ed0*/  IMAD.IADD R33, R1, 0x1, R6 ;  /* 0x0000000101217824 */ /* 0x008fc800078e0206 */
[----:B------:R-:W2:Y:S01]  /*0ee0*/  LDL.U8 R11, [R11+0x24] ;  /* 0x000024000b0b7983 */ /* 0x000ea20000100000 */
[----:B----4-:R-:W-:-:S03]  /*0ef0*/  IMAD.IADD R31, R1, 0x1, R12 ;  /* 0x00000001011f7824 */ /* 0x010fc600078e020c */
[----:B------:R-:W3:Y:S04]  /*0f00*/  LDL.U8 R12, [R33+0x24] ;  /* 0x00002400210c7983 */ /* 0x000ee80000100000 */
[----:B------:R-:W4:Y:S04]  /*0f10*/  LDL.U8 R14, [R31+0x24] ;  /* 0x000024001f0e7983 */ /* 0x000f280000100000 */
[----:B------:R-:W5:Y:S01]  /*0f20*/  LDL.64 R6, [R1+0x68] ;  /* 0x0000680001067983 */ /* 0x000f620000100a00 */
[C---:B--2---:R-:W-:Y:S02]  /*0f30*/  IMAD.IADD R13, R1.reuse, 0x1, R11 ;  /* 0x00000001010d7824 */ /* 0x044fe400078e020b */
[----:B---3--:R-:W-:-:S02]  /*0f40*/  IMAD.IADD R29, R1, 0x1, R12 ;  /* 0x00000001011d7824 */ /* 0x008fc400078e020c */
[C---:B----4-:R-:W-:Y:S01]  /*0f50*/  IMAD.IADD R15, R1.reuse, 0x1, R14 ;  /* 0x00000001010f7824 */ /* 0x050fe200078e020e */
[----:B-----5:R2:W-:Y:S04]  /*0f60*/  STL [R1+0x20], R6 ;  /* 0x0000200601007387 */ /* 0x0205e80000100800 */
[----:B------:R-:W3:Y:S04]  /*0f70*/  LDL.U8 R14, [R13+0x20] ;  /* 0x000020000d0e7983 */ /* 0x000ee80000100000 */
[----:B0-----:R-:W4:Y:S04]  /*0f80*/  LDL.U8 R4, [R29+0x20] ;  /* 0x000020001d047983 */ /* 0x001f280000100000 */
[----:B------:R-:W5:Y:S04]  /*0f90*/  LDL.U8 R12, [R15+0x20] ;  /* 0x000020000f0c7983 */ /* 0x000f680000100000 */
[----:B------:R0:W-:Y:S01]  /*0fa0*/  STL [R1+0x1c], R7 ;  /* 0x00001c0701007387 */ /* 0x0001e20000100800 */
[----:B---3--:R-:W-:-:S02]  /*0fb0*/  IMAD.IADD R11, R1, 0x1, R14 ;  /* 0x00000001010b7824 */ /* 0x008fc400078e020e */
[----:B----4-:R-:W-:-:S04]  /*0fc0*/  IMAD.IADD R33, R1, 0x1, R4 ;  /* 0x0000000101217824 */ /* 0x010fc800078e0204 */
[----:B------:R-:W3:Y:S01]  /*0fd0*/  LDL.U8 R11, [R11+0x1c] ;  /* 0x00001c000b0b7983 */ /* 0x000ee20000100000 */
[----:B-----5:R-:W-:-:S03]  /*0fe0*/  IMAD.IADD R31, R1, 0x1, R12 ;  /* 0x00000001011f7824 */ /* 0x020fc600078e020c */
[----:B------:R-:W4:Y:S04]  /*0ff0*/  LDL.U8 R12, [R33+0x1c] ;  /* 0x00001c00210c7983 */ /* 0x000f280000100000 */
[----:B------:R-:W5:Y:S04]  /*1000*/  LDL.U8 R14, [R31+0x1c] ;  /* 0x00001c001f0e7983 */ /* 0x000f680000100000 */
[----:B-1----:R-:W2:Y:S01]  /*1010*/  LDL.64 R4, [R1+0x70] ;  /* 0x0000700001047983 */ /* 0x002ea20000100a00 */
[C---:B---3--:R-:W-:Y:S02]  /*1020*/  IMAD.IADD R13, R1.reuse, 0x1, R11 ;  /* 0x00000001010d7824 */ /* 0x048fe400078e020b */
[----:B----4-:R-:W-:-:S02]  /*1030*/  IMAD.IADD R29, R1, 0x1, R12 ;  /* 0x00000001011d7824 */ /* 0x010fc400078e020c */
[C---:B-----5:R-:W-:Y:S01]  /*1040*/  IMAD.IADD R15, R1.reuse, 0x1, R14 ;  /* 0x00000001010f7824 */ /* 0x060fe200078e020e */
[----:B--2---:R1:W-:Y:S04]  /*1050*/  STL [R1+0x18], R4 ;  /* 0x0000180401007387 */ /* 0x0043e80000100800 */
[----:B------:R-:W2:Y:S04]  /*1060*/  LDL.U8 R14, [R13+0x18] ;  /* 0x000018000d0e7983 */ /* 0x000ea80000100000 */
[----:B------:R-:W3:Y:S04]  /*1070*/  LDL.U8 R6, [R29+0x18] ;  /* 0x000018001d067983 */ /* 0x000ee80000100000 */
        /* <DEDUP_REMOVED lines=16> */
[----:B------:R-:W-:Y:S01]  /*1180*/  STL [R1+0xc], R7 ;  /* 0x00000c0701007387 */ /* 0x000fe20000100800 */
[----:B--2---:R-:W-:-:S02]  /*1190*/  IMAD.IADD R11, R1, 0x1, R14 ;  /* 0x00000001010b7824 */ /* 0x004fc400078e020e */
[----:B---3--:R-:W-:-:S04]  /*11a0*/  IMAD.IADD R33, R1, 0x1, R4 ;  /* 0x0000000101217824 */ /* 0x008fc800078e0204 */
[----:B------:R-:W2:Y:S01]  /*11b0*/  LDL.U8 R11, [R11+0xc] ;  /* 0x00000c000b0b7983 */ /* 0x000ea20000100000 */
[----:B----4-:R-:W-:-:S03]  /*11c0*/  IMAD.IADD R31, R1, 0x1, R12 ;  /* 0x00000001011f7824 */ /* 0x010fc600078e020c */
[----:B------:R-:W3:Y:S04]  /*11d0*/  LDL.U8 R12, [R33+0xc] ;  /* 0x00000c00210c7983 */ /* 0x000ee80000100000 */
[----:B------:R-:W4:Y:S04]  /*11e0*/  LDL.U8 R14, [R31+0xc] ;  /* 0x00000c001f0e7983 */ /* 0x000f280000100000 */
[----:B------:R-:W5:Y:S01]  /*11f0*/  LDL.64 R4, [R1+0x80] ;  /* 0x0000800001047983 */ /* 0x000f620000100a00 */
[----:B--2---:R-:W-:-:S03]  /*1200*/  IMAD.IADD R13, R1, 0x1, R11 ;  /* 0x00000001010d7824 */ /* 0x004fc600078e020b */
[----:B------:R-:W2:Y:S01]  /*1210*/  LDL R11, [R1+0x88] ;  /* 0x00008800010b7983 */ /* 0x000ea20000100800 */
[C---:B---3--:R-:W-:Y:S02]  /*1220*/  IMAD.IADD R29, R1.reuse, 0x1, R12 ;  /* 0x00000001011d7824 */ /* 0x048fe400078e020c */
[C---:B----4-:R-:W-:Y:S01]  /*1230*/  IMAD.IADD R15, R1.reuse, 0x1, R14 ;  /* 0x00000001010f7824 */ /* 0x050fe200078e020e */
[----:B-----5:R1:W-:Y:S04]  /*1240*/  STL [R1+0x8], R4 ;  /* 0x0000080401007387 */ /* 0x0203e80000100800 */
[----:B0-----:R-:W3:Y:S04]  /*1250*/  LDL.U8 R6, [R29+0x8] ;  /* 0x000008001d067983 */ /* 0x001ee80000100000 */
[----:B------:R-:W4:Y:S04]  /*1260*/  LDL.U8 R12, [R15+0x8] ;  /* 0x000008000f0c7983 */ /* 0x000f280000100000 */
[----:B------:R-:W5:Y:S04]  /*1270*/  LDL.U8 R14, [R13+0x8] ;  /* 0x000008000d0e7983 */ /* 0x000f680000100000 */
[----:B------:R0:W-:Y:S04]  /*1280*/  STL [R1+0x4], R5 ;  /* 0x0000040501007387 */ /* 0x0001e80000100800 */
[----:B------:R-:W2:Y:S01]  /*1290*/  LDL.U8 R45, [R1+0x7] ;  /* 0x00000700012d7983 */ /* 0x000ea20000100000 */
[----:B---3--:R-:W-:-:S02]  /*12a0*/  IMAD.IADD R6, R1, 0x1, R6 ;  /* 0x0000000101067824 */ /* 0x008fc400078e0206 */
[----:B----4-:R-:W-:-:S04]  /*12b0*/  IMAD.IADD R12, R1, 0x1, R12 ;  /* 0x00000001010c7824 */ /* 0x010fc800078e020c */
[----:B------:R-:W3:Y:S01]  /*12c0*/  LDL.U8 R6, [R6+0x4] ;  /* 0x0000040006067983 */ /* 0x000ee20000100000 */
[----:B-----5:R-:W-:-:S03]  /*12d0*/  IMAD.IADD R14, R1, 0x1, R14 ;  /* 0x00000001010e7824 */ /* 0x020fc600078e020e */
[----:B------:R-:W4:Y:S04]  /*12e0*/  LDL.U8 R12, [R12+0x4] ;  /* 0x000004000c0c7983 */ /* 0x000f280000100000 */
[----:B------:R-:W1:Y:S04]  /*12f0*/  LDL.U8 R14, [R14+0x4] ;  /* 0x000004000e0e7983 */ /* 0x000e680000100000 */
[----:B--2---:R2:W-:Y:S01]  /*1300*/  STL [R1], R11 ;  /* 0x0000000b01007387 */ /* 0x0045e20000100800 */
[C---:B---3--:R-:W-:Y:S02]  /*1310*/  IMAD.IADD R43, R1.reuse, 0x1, R6 ;  /* 0x00000001012b7824 */ /* 0x048fe400078e0206 */
[----:B----4-:R-:W-:-:S04]  /*1320*/  IMAD.IADD R41, R1, 0x1, R12 ;  /* 0x0000000101297824 */ /* 0x010fc800078e020c */
[----:B------:R-:W0:Y:S01]  /*1330*/  LDL.U8 R43, [R43] ;  /* 0x000000002b2b7983 */ /* 0x000e220000100000 */
[----:B-1----:R-:W-:-:S03]  /*1340*/  IMAD.IADD R4, R1, 0x1, R14 ;  /* 0x0000000101047824 */ /* 0x002fc600078e020e */
[----:B------:R-:W0:Y:S04]  /*1350*/  LDL.U8 R41, [R41] ;  /* 0x0000000029297983 */ /* 0x000e280000100000 */
[----:B------:R-:W3:Y:S01]  /*1360*/  LDL.U8 R4, [R4] ;  /* 0x0000000004047983 */ /* 0x000ee20000100000 */
[----:B------:R-:W1:Y:S01]  /*1370*/  S2R R7, SR_LANEID ;  /* 0x0000000000077919 */ /* 0x000e620000000000 */
[----:B------:R-:W-:Y:S01]  /*1380*/  UMOV UR4, 0xffffffff ;  /* 0xffffffff00047882 */ /* 0x000fe20000000000 */
[----:B------:R-:W-:Y:S02]  /*1390*/  ISETP.NE.AND P1, PT, R18, RZ, PT ;  /* 0x000000ff1200720c */ /* 0x000fe40003f25270 */
[----:B------:R-:W-:Y:S02]  /*13a0*/  PRMT R39, R40, 0x7772, RZ ;  /* 0x0000777228277816 */ /* 0x000fe400000000ff */
[----:B------:R-:W-:-:S02]  /*13b0*/  PRMT R35, R44, 0x7772, RZ ;  /* 0x000077722c237816 */ /* 0x000fc400000000ff */
[----:B------:R-:W-:Y:S02]  /*13c0*/  PRMT R33, R42, 0x7772, RZ ;  /* 0x000077722a217816 */ /* 0x000fe400000000ff */
[----:B------:R-:W-:Y:S02]  /*13d0*/  PRMT R31, R38, 0x7772, RZ ;  /* 0x00007772261f7816 */ /* 0x000fe400000000ff */
[----:B------:R-:W-:Y:S02]  /*13e0*/  PRMT R29, R36, 0x7772, RZ ;  /* 0x00007772241d7816 */ /* 0x000fe400000000ff */
[----:B0-----:R-:W-:Y:S02]  /*13f0*/  PRMT R5, R43, 0x3340, R41 ;  /* 0x000033402b057816 */ /* 0x001fe40000000029 */
[----:B---3--:R-:W-:-:S04]  /*1400*/  PRMT R6, R4, 0x3340, R45 ;  /* 0x0000334004067816 */ /* 0x008fc8000000002d */
[----:B------:R-:W-:Y:S01]  /*1410*/  PRMT R12, R5, 0x5410, R6 ;  /* 0x00005410050c7816 */ /* 0x000fe20000000006 */
[----:B------:R-:W-:-:S04]  /*1420*/  IMAD.U32 R5, R4, 0x10000, RZ ;  /* 0x0001000004057824 */ /* 0x000fc800078e00ff */
[----:B------:R2:W-:Y:S01]  /*1430*/  STL [R1], R12 ;  /* 0x0000000c01007387 */ /* 0x0005e20000100800 */
[----:B------:R-:W-:-:S05]  /*1440*/  LOP3.LUT R14, R5, 0xff0000, RZ, 0xc0, !PT ;  /* 0x00ff0000050e7812 */ /* 0x000fca00078ec0ff */
[----:B------:R-:W-:Y:S01]  /*1450*/  IMAD R14, R41, 0x100, R14 ;  /* 0x00000100290e7824 */ /* 0x000fe200078e020e */
[----:B------:R-:W-:-:S03]  /*1460*/  PRMT R6, R37, 0x7770, RZ ;  /* 0x0000777025067816 */ /* 0x000fc600000000ff */
[----:B------:R-:W-:Y:S01]  /*1470*/  IMAD.IADD R14, R43, 0x1, R14 ;  /* 0x000000012b0e7824 */ /* 0x000fe200078e020e */
[C---:B------:R-:W-:Y:S02]  /*1480*/  PRMT R5, R37.reuse, 0x7771, RZ ;  /* 0x0000777125057816 */ /* 0x040fe400000000ff */
[----:B------:R-:W-:Y:S01]  /*1490*/  PRMT R37, R37, 0x7772, RZ ;  /* 0x0000777225257816 */ /* 0x000fe200000000ff */
[----:B------:R-:W-:Y:S01]  /*14a0*/  IMAD R13, R45, 0x1000000, R14 ;  /* 0x010000002d0d7824 */ /* 0x000fe200078e020e */
[----:B-12---:R-:W-:Y:S06]  /*14b0*/  BRA.DIV UR4, `(.L_x_27) ;  /* 0x0000002a04807947 */ /* 0x006fec000b800000 */
[----:B------:R-:W0:Y:S01]  /*14c0*/  SHFL.UP PT, R14, R13, 0x1, RZ ;  /* 0x042000000d0e7989 */ /* 0x000e2200000e00ff */
[----:B------:R-:W-:Y:S02]  /*14d0*/  ISETP.GE.AND P2, PT, R7, 0x1, PT ;  /* 0x000000010700780c */ /* 0x000fe40003f46270 */
[--C-:B0-----:R-:W-:Y:S02]  /*14e0*/  SHF.R.U32.HI R11, RZ, 0x10, R14.reuse ;  /* 0x00000010ff0b7819 */ /* 0x101fe4000001160e */
[----:B------:R-:W-:Y:S02]  /*14f0*/  SHF.R.U32.HI R12, RZ, 0x8, R14 ;  /* 0x00000008ff0c7819 */ /* 0x000fe4000001160e */
[----:B------:R-:W-:Y:S02]  /*1500*/  LOP3.LUT R11, R11, 0xff, RZ, 0xc0, !PT ;  /* 0x000000ff0b0b7812 */ /* 0x000fe400078ec0ff */
[----:B------:R-:W-:Y:S02]  /*1510*/  LOP3.LUT R12, R12, 0xff, RZ, 0xc0, !PT ;  /* 0x000000ff0c0c7812 */ /* 0x000fe400078ec0ff */
[----:B------:R-:W-:Y:S01]  /*1520*/  LOP3.LUT R14, R14, 0xff, RZ, 0xc0, !PT ;  /* 0x000000ff0e0e7812 */ /* 0x000fe200078ec0ff */
[----:B------:R-:W-:-:S02]  /*1530*/  IMAD.IADD R15, R1, 0x1, R11 ;  /* 0x00000001010f7824 */ /* 0x000fc400078e020b */
[----:B------:R-:W-:-:S03]  /*1540*/  IMAD.IADD R47, R1, 0x1, R12 ;  /* 0x00000001012f7824 */ /* 0x000fc600078e020c */
[----:B------:R-:W2:Y:S01]  /*1550*/  @P2 LDL.U8 R4, [R15] ;  /* 0x000000000f042983 */ /* 0x000ea20000100000 */
[----:B------:R-:W-:-:S03]  /*1560*/  IMAD.IADD R49, R1, 0x1, R14 ;  /* 0x0000000101317824 */ /* 0x000fc600078e020e */
[----:B------:R-:W3:Y:S04]  /*1570*/  @P2 LDL.U8 R41, [R47] ;  /* 0x000000002f292983 */ /* 0x000ee80000100000 */
[----:B------:R-:W4:Y:S01]  /*1580*/  @P2 LDL.U8 R43, [R49] ;  /* 0x00000000312b2983 */ /* 0x000f220000100000 */
[----:B------:R-:W-:Y:S01]  /*1590*/  ISETP.GE.AND P2, PT, R7, 0x2, PT ;  /* 0x000000020700780c */ /* 0x000fe20003f46270 */
[----:B--2---:R-:W-:Y:S01]  /*15a0*/  IMAD.U32 R11, R4, 0x10000, RZ ;  /* 0x00010000040b7824 */ /* 0x004fe200078e00ff */
[----:B---3--:R-:W-:-:S04]  /*15b0*/  LOP3.LUT R12, R41, 0xff, RZ, 0xc0, !PT ;  /* 0x000000ff290c7812 */ /* 0x008fc800078ec0ff */
[----:B------:R-:W-:Y:S02]  /*15c0*/  LOP3.LUT R11, R11, 0xff0000, RZ, 0xc0, !PT ;  /* 0x00ff00000b0b7812 */ /* 0x000fe400078ec0ff */
[----:B----4-:R-:W-:-:S03]  /*15d0*/  LOP3.LUT R13, R43, 0xff, RZ, 0xc0, !PT ;  /* 0x000000ff2b0d7812 */ /* 0x010fc600078ec0ff */
[----:B------:R-:W-:Y:S01]  /*15e0*/  IMAD R12, R12, 0x100, R11 ;  /* 0x000001000c0c7824 */ /* 0x000fe200078e020b */
[----:B------:R-:W-:-:S03]  /*15f0*/  PRMT R11, R4, 0x3340, R45 ;  /* 0x00003340040b7816 */ /* 0x000fc6000000002d */
[----:B------:R-:W-:-:S04]  /*1600*/  IMAD.IADD R12, R13, 0x1, R12 ;  /* 0x000000010d0c7824 */ /* 0x000fc800078e020c */
[----:B------:R-:W-:Y:S01]  /*1610*/  IMAD R13, R45, 0x1000000, R12 ;  /* 0x010000002d0d7824 */ /* 0x000fe200078e020c */
[----:B------:R-:W-:-:S04]  /*1620*/  PRMT R12, R43, 0x3340, R41 ;  /* 0x000033402b0c7816 */ /* 0x000fc80000000029 */
[----:B------:R-:W0:Y:S01]  /*1630*/  SHFL.UP PT, R14, R13, 0x2, RZ ;  /* 0x044000000d0e7989 */ /* 0x000e2200000e00ff */
[----:B------:R-:W-:-:S05]  /*1640*/  PRMT R12, R12, 0x5410, R11 ;  /* 0x000054100c0c7816 */ /* 0x000fca000000000b */
[----:B------:R1:W-:Y:S01]  /*1650*/  STL [R1], R12 ;  /* 0x0000000c01007387 */ /* 0x0003e20000100800 */
        /* <DEDUP_REMOVED lines=14> */
[----:B-1----:R-:W-:Y:S02]  /*1740*/  LOP3.LUT R12, R11, 0xff0000, RZ, 0xc0, !PT ;  /* 0x00ff00000b0c7812 */ /* 0x002fe400078ec0ff */
[----:B----4-:R-:W-:-:S03]  /*1750*/  LOP3.LUT R11, R43, 0xff, RZ, 0xc0, !PT ;  /* 0x000000ff2b0b7812 */ /* 0x010fc600078ec0ff */
[----:B------:R-:W-:-:S04]  /*1760*/  IMAD R12, R13, 0x100, R12 ;  /* 0x000001000d0c7824 */ /* 0x000fc800078e020c */
[----:B------:R-:W-:Y:S01]  /*1770*/  IMAD.IADD R12, R11, 0x1, R12 ;  /* 0x000000010b0c7824 */ /* 0x000fe200078e020c */
[----:B------:R-:W-:-:S03]  /*1780*/  PRMT R11, R4, 0x3340, R45 ;  /* 0x00003340040b7816 */ /* 0x000fc6000000002d */
        /* <DEDUP_REMOVED lines=54> */
[----:B------:R-:W-:Y:S02]  /*1af0*/  LOP3.LUT R11, R14, 0xff, RZ, 0xc0, !PT ;  /* 0x000000ff0e0b7812 */ /* 0x000fe400078ec0ff */
[----:B------:R-:W-:Y:S02]  /*1b00*/  LOP3.LUT R15, R15, 0xff, RZ, 0xc0, !PT ;  /* 0x000000ff0f0f7812 */ /* 0x000fe400078ec0ff */
[----:B------:R-:W-:Y:S01]  /*1b10*/  SHF.R.U32.HI R14, RZ, 0x10, R14 ;  /* 0x00000010ff0e7819 */ /* 0x000fe2000001160e */
[C---:B------:R-:W-:Y:S02]  /*1b20*/  IMAD.IADD R11, R1.reuse, 0x1, R11 ;  /* 0x00000001010b7824 */ /* 0x040fe400078e020b */
[----:B------:R-:W-:Y:S01]  /*1b30*/  IMAD.IADD R15, R1, 0x1, R15 ;  /* 0x00000001010f7824 */ /* 0x000fe200078e020f */
[----:B------:R-:W-:-:S02]  /*1b40*/  LOP3.LUT R14, R14, 0xff, RZ, 0xc0, !PT ;  /* 0x000000ff0e0e7812 */ /* 0x000fc400078ec0ff */
[----:B------:R0:W2:Y:S03]  /*1b50*/  @P2 LDL.U8 R43, [R11] ;  /* 0x000000000b2b2983 */ /* 0x0000a60000100000 */
[----:B------:R-:W-:Y:S01]  /*1b60*/  IMAD.IADD R51, R1, 0x1, R14 ;  /* 0x0000000101337824 */ /* 0x000fe200078e020e */
[----:B------:R3:W2:Y:S04]  /*1b70*/  @P2 LDL.U8 R41, [R15] ;  /* 0x000000000f292983 */ /* 0x0006a80000100000 */
[----:B------:R-:W4:Y:S01]  /*1b80*/  @P2 LDL.U8 R4, [R51] ;  /* 0x0000000033042983 */ /* 0x000f220000100000 */
[----:B------:R-:W-:Y:S02]  /*1b90*/  LOP3.LUT R49, R6, 0xff, RZ, 0xc0, !PT ;  /* 0x000000ff06317812 */ /* 0x000fe400078ec0ff */
[----:B0-----:R-:W-:-:S02]  /*1ba0*/  LOP3.LUT R11, R5, 0xff, RZ, 0xc0, !PT ;  /* 0x000000ff050b7812 */ /* 0x001fc400078ec0ff */
[----:B------:R-:W-:Y:S01]  /*1bb0*/  LOP3.LUT R14, R37, 0xff, RZ, 0xc0, !PT ;  /* 0x000000ff250e7812 */ /* 0x000fe200078ec0ff */
[C---:B------:R-:W-:Y:S02]  /*1bc0*/  IMAD.IADD R49, R1.reuse, 0x1, R49 ;  /* 0x0000000101317824 */ /* 0x040fe400078e0231 */
[C---:B------:R-:W-:Y:S02]  /*1bd0*/  IMAD.IADD R53, R1.reuse, 0x1, R11 ;  /* 0x0000000101357824 */ /* 0x040fe400078e020b */
[----:B---3--:R-:W-:Y:S01]  /*1be0*/  IMAD.IADD R15, R1, 0x1, R14 ;  /* 0x00000001010f7824 */ /* 0x008fe200078e020e */
[----:B--2---:R-:W-:Y:S01]  /*1bf0*/  PRMT R47, R41, 0x7604, R43 ;  /* 0x00007604292f7816 */ /* 0x004fe2000000002b */
[----:B----4-:R0:W-:Y:S04]  /*1c00*/  STL.U8 [R1+0x6], R4 ;  /* 0x0000060401007387 */ /* 0x0101e80000100000 */
[----:B------:R0:W-:Y:S04]  /*1c10*/  STL.U16 [R1+0x4], R47 ;  /* 0x0000042f01007387 */ /* 0x0001e80000100400 */
[----:B------:R-:W2:Y:S04]  /*1c20*/  LDL.U8 R13, [R49+0x4] ;  /* 0x00000400310d7983 */ /* 0x000ea80000100000 */
[----:B------:R-:W2:Y:S04]  /*1c30*/  LDL.U8 R14, [R53+0x4] ;  /* 0x00000400350e7983 */ /* 0x000ea80000100000 */
[----:B------:R-:W3:Y:S01]  /*1c40*/  LDL.U8 R15, [R15+0x4] ;  /* 0x000004000f0f7983 */ /* 0x000ee20000100000 */
[----:B------:R-:W-:Y:S01]  /*1c50*/  IMAD.U32 R11, R4, 0x10000, RZ ;  /* 0x00010000040b7824 */ /* 0x000fe200078e00ff */
[----:B-1----:R-:W-:-:S04]  /*1c60*/  LOP3.LUT R12, R43, 0xff, RZ, 0xc0, !PT ;  /* 0x000000ff2b0c7812 */ /* 0x002fc800078ec0ff */
[----:B------:R-:W-:Y:S02]  /*1c70*/  PRMT R12, R41, 0x7604, R12 ;  /* 0x00007604290c7816 */ /* 0x000fe4000000000c */
[----:B------:R-:W-:-:S05]  /*1c80*/  LOP3.LUT R11, R11, 0xff0000, RZ, 0xc0, !PT ;  /* 0x00ff00000b0b7812 */ /* 0x000fca00078ec0ff */
[----:B------:R-:W-:Y:S02]  /*1c90*/  IMAD.IADD R12, R11, 0x1, R12 ;  /* 0x000000010b0c7824 */ /* 0x000fe400078e020c */
[----:B--2---:R-:W-:Y:S02]  /*1ca0*/  IMAD R14, R14, 0x100, R13 ;  /* 0x000001000e0e7824 */ /* 0x004fe400078e020d */
[----:B------:R-:W-:Y:S02]  /*1cb0*/  IMAD R13, R45, 0x1000000, R12 ;  /* 0x010000002d0d7824 */ /* 0x000fe400078e020c */
[----:B---3--:R-:W-:-:S03]  /*1cc0*/  IMAD R14, R15, 0x10000, R14 ;  /* 0x000100000f0e7824 */ /* 0x008fc600078e020e */
[----:B------:R0:W1:Y:S01]  /*1cd0*/  SHFL.IDX PT, R4, R13, 0x1f, 0x1f ;  /* 0x03e01f000d047f89 */ /* 0x00006200000e0000 */
[----:B------:R-:W-:-:S05]  /*1ce0*/  IMAD R45, R45, 0x1000000, R14 ;  /* 0x010000002d2d7824 */ /* 0x000fca00078e020e */
[----:B------:R0:W2:Y:S02]  /*1cf0*/  SHFL.UP PT, R14, R45, 0x1, RZ ;  /* 0x042000002d0e7989 */ /* 0x0000a400000e00ff */
.L_x_54:
[----:B------:R-:W-:Y:S04]  /*1d00*/  STL.U16 [R1+0x4c], R40 ;  /* 0x00004c2801007387 */ /* 0x000fe80000100400 */
[----:B------:R-:W-:Y:S04]  /*1d10*/  STL.U8 [R1+0x4e], R39 ;  /* 0x00004e2701007387 */ /* 0x000fe80000100000 */
[----:B------:R-:W3:Y:S01]  /*1d20*/  LDL R12, [R1+0x4c] ;  /* 0x00004c00010c7983 */ /* 0x000ee20000100800 */
[----:B------:R-:W-:-:S03]  /*1d30*/  ISETP.NE.AND P2, PT, R7, RZ, PT ;  /* 0x000000ff0700720c */ /* 0x000fc60003f45270 */
[----:B------:R4:W-:Y:S01]  /*1d40*/  STL.U16 [R1+0x88], R0 ;  /* 0x0000880001007387 */ /* 0x0009e20000100400 */
[----:B--2---:R-:W-:-:S03]  /*1d50*/  SEL R6, R6, R14, !P2 ;  /* 0x0000000e06067207 */ /* 0x004fc60005000000 */
[----:B------:R2:W-:Y:S04]  /*1d60*/  STL.U16 [R1+0x84], R8 ;  /* 0x0000840801007387 */ /* 0x0005e80000100400 */
[----:B------:R5:W-:Y:S02]  /*1d70*/  STL.U8 [R1+0x7a], R9 ;  /* 0x00007a0901007387 */ /* 0x000be40000100000 */
[----:B------:R-:W-:Y:S02]  /*1d80*/  @P2 SHF.R.U32.HI R5, RZ, 0x8, R14 ;  /* 0x00000008ff052819 */ /* 0x000fe4000001160e */
[----:B------:R-:W-:Y:S01]  /*1d90*/  @P2 PRMT R37, R14, 0x7632, R37 ;  /* 0x000076320e252816 */ /* 0x000fe20000000025 */
[----:B------:R0:W-:Y:S01]  /*1da0*/  STL.U16 [R1+0x5c], R36 ;  /* 0x00005c2401007387 */ /* 0x0001e20000100400 */
[----:B----4-:R-:W-:-:S02]  /*1db0*/  LOP3.LUT R0, R5, 0xffff, RZ, 0xc0, !PT ;  /* 0x0000ffff05007812 */ /* 0x010fc400078ec0ff */
[----:B--2---:R-:W-:Y:S01]  /*1dc0*/  LOP3.LUT R8, R6, 0xff, RZ, 0xc0, !PT ;  /* 0x000000ff06087812 */ /* 0x004fe200078ec0ff */
[----:B------:R2:W-:Y:S01]  /*1dd0*/  STL.U16 [R1+0x78], R22 ;  /* 0x0000781601007387 */ /* 0x0005e20000100400 */
[----:B------:R-:W-:Y:S02]  /*1de0*/  LOP3.LUT R7, R37, 0xffff, RZ, 0xc0, !PT ;  /* 0x0000ffff25077812 */ /* 0x000fe400078ec0ff */
[----:B------:R-:W-:Y:S01]  /*1df0*/  LOP3.LUT R0, R0, 0xff, RZ, 0xc0, !PT ;  /* 0x000000ff00007812 */ /* 0x000fe200078ec0ff */
[----:B-----5:R-:W-:Y:S01]  /*1e00*/  IMAD.IADD R9, R1, 0x1, R8 ;  /* 0x0000000101097824 */ /* 0x020fe200078e0208 */
[----:B------:R4:W-:Y:S01]  /*1e10*/  STL.U16 [R1+0x7c], R20 ;  /* 0x00007c1401007387 */ /* 0x0009e20000100400 */
[----:B0-----:R-:W-:Y:S02]  /*1e20*/  PRMT R36, R28, 0x7772, RZ ;  /* 0x000077721c247816 */ /* 0x001fe400000000ff */
[----:B------:R-:W-:Y:S01]  /*1e30*/  LOP3.LUT R8, R7, 0xff, RZ, 0xc0, !PT ;  /* 0x000000ff07087812 */ /* 0x000fe200078ec0ff */
[----:B------:R0:W-:Y:S01]  /*1e40*/  STL.U16 [R1+0x80], R10 ;  /* 0x0000800a01007387 */ /* 0x0001e20000100400 */
[----:B--2---:R-:W-:Y:S01]  /*1e50*/  PRMT R22, R34, 0x7772, RZ ;  /* 0x0000777222167816 */ /* 0x004fe200000000ff */
[C---:B------:R-:W-:Y:S01]  /*1e60*/  IMAD.IADD R7, R1.reuse, 0x1, R0 ;  /* 0x0000000101077824 */ /* 0x040fe200078e0200 */
[----:B------:R-:W-:Y:S01]  /*1e70*/  PRMT R14, R26, 0x7772, RZ ;  /* 0x000077721a0e7816 */ /* 0x000fe200000000ff */
[----:B------:R2:W-:Y:S01]  /*1e80*/  STL.U16 [R1+0x6c], R28 ;  /* 0x00006c1c01007387 */ /* 0x0005e20000100400 */
[----:B------:R-:W-:Y:S01]  /*1e90*/  IMAD.IADD R8, R1, 0x1, R8 ;  /* 0x0000000101087824 */ /* 0x000fe200078e0208 */
[----:B----4-:R-:W-:-:S02]  /*1ea0*/  PRMT R20, R32, 0x7772, RZ ;  /* 0x0000777220147816 */ /* 0x010fc400000000ff */
[----:B------:R-:W-:Y:S01]  /*1eb0*/  STL.U16 [R1+0x50], R44 ;  /* 0x0000502c01007387 */ /* 0x000fe20000100400 */
[----:B0-----:R-:W-:-:S03]  /*1ec0*/  PRMT R10, R30, 0x7772, RZ ;  /* 0x000077721e0a7816 */ /* 0x001fc600000000ff */
[----:B------:R-:W-:Y:S01]  /*1ed0*/  STL.U8 [R1+0x52], R35 ;  /* 0x0000522301007387 */ /* 0x000fe20000100000 */
[----:B--2---:R-:W-:-:S03]  /*1ee0*/  PRMT R28, R24, 0x7772, RZ ;  /* 0x00007772181c7816 */ /* 0x004fc600000000ff */
[----:B------:R-:W-:Y:S04]  /*1ef0*/  STL.U16 [R1+0x54], R42 ;  /* 0x0000542a01007387 */ /* 0x000fe80000100400 */
[----:B------:R-:W-:Y:S04]  /*1f00*/  STL.U8 [R1+0x56], R33 ;  /* 0x0000562101007387 */ /* 0x000fe80000100000 */
[----:B------:R-:W-:Y:S04]  /*1f10*/  STL.U16 [R1+0x58], R38 ;  /* 0x0000582601007387 */ /* 0x000fe80000100400 */
[----:B------:R-:W-:Y:S04]  /*1f20*/  STL.U8 [R1+0x5a], R31 ;  /* 0x00005a1f01007387 */ /* 0x000fe80000100000 */
[----:B------:R-:W-:Y:S04]  /*1f30*/  STL.U8 [R1+0x5e], R29 ;  /* 0x00005e1d01007387 */ /* 0x000fe80000100000 */
[----:B------:R-:W-:Y:S04]  /*1f40*/  STL.U8 [R1+0x7e], R52 ;  /* 0x00007e3401007387 */ /* 0x000fe80000100000 */
[----:B------:R-:W-:Y:S04]  /*1f50*/  STL.U8 [R1+0x82], R50 ;  /* 0x0000823201007387 */ /* 0x000fe80000100000 */
[----:B------:R-:W-:Y:S04]  /*1f60*/  STL.U8 [R1+0x86], R48 ;  /* 0x0000863001007387 */ /* 0x000fe80000100000 */
[----:B------:R-:W-:Y:S04]  /*1f70*/  STL.U8 [R1+0x8a], R46 ;  /* 0x00008a2e01007387 */ /* 0x000fe80000100000 */
[----:B------:R-:W-:Y:S04]  /*1f80*/  STL.U16 [R1+0x60], R34 ;  /* 0x0000602201007387 */ /* 0x000fe80000100400 */
[----:B------:R-:W-:Y:S04]  /*1f90*/  STL.U16 [R1+0x64], R32 ;  /* 0x0000642001007387 */ /* 0x000fe80000100400 */
[----:B------:R-:W-:Y:S04]  /*1fa0*/  STL.U16 [R1+0x68], R30 ;  /* 0x0000681e01007387 */ /* 0x000fe80000100400 */
[----:B------:R-:W-:Y:S04]  /*1fb0*/  STL.U8 [R1+0x62], R22 ;  /* 0x0000621601007387 */ /* 0x000fe80000100000 */
[----:B------:R-:W-:Y:S04]  /*1fc0*/  STL.U8 [R1+0x66], R20 ;  /* 0x0000661401007387 */ /* 0x000fe80000100000 */
[----:B------:R0:W-:Y:S04]  /*1fd0*/  STL.U8 [R1+0x6a], R10 ;  /* 0x00006a0a01007387 */ /* 0x0001e80000100000 */
[----:B------:R-:W-:Y:S04]  /*1fe0*/  STL.U8 [R1+0x6e], R36 ;  /* 0x00006e2401007387 */ /* 0x000fe80000100000 */
[----:B------:R-:W-:Y:S04]  /*1ff0*/  STL.U16 [R1+0x70], R26 ;  /* 0x0000701a01007387 */ /* 0x000fe80000100400 */
[----:B------:R-:W-:Y:S04]  /*2000*/  STL.U16 [R1+0x74], R24 ;  /* 0x0000741801007387 */ /* 0x000fe80000100400 */
[----:B------:R2:W-:Y:S04]  /*2010*/  STL.U8 [R1+0x72], R14 ;  /* 0x0000720e01007387 */ /* 0x0005e80000100000 */
[----:B------:R-:W-:Y:S04]  /*2020*/  STL.U8 [R1+0x76], R28 ;  /* 0x0000761c01007387 */ /* 0x000fe80000100000 */
[----:B---3--:R-:W-:Y:S04]  /*2030*/  STL [R1], R12 ;  /* 0x0000000c01007387 */ /* 0x008fe80000100800 */
[----:B------:R-:W3:Y:S04]  /*2040*/  LDL.U8 R7, [R7] ;  /* 0x0000000007077983 */ /* 0x000ee80000100000 */
[----:B------:R-:W4:Y:S04]  /*2050*/  LDL.U8 R0, [R9] ;  /* 0x0000000009007983 */ /* 0x000f280000100000 */
[----:B------:R-:W5:Y:S01]  /*2060*/  LDL.U8 R8, [R8] ;  /* 0x0000000008087983 */ /* 0x000f620000100000 */
[----:B0-----:R-:W-:-:S03]  /*2070*/  PRMT R10, R5, 0x7604, R6 ;  /* 0x00007604050a7816 */ /* 0x001fc60000000006 */
[----:B------:R-:W-:Y:S04]  /*2080*/  STL.U8 [R1+0x4e], R37 ;  /* 0x00004e2501007387 */ /* 0x000fe80000100000 */
[----:B------:R0:W-:Y:S01]  /*2090*/  STL.U16 [R1+0x4c], R10 ;  /* 0x00004c0a01007387 */ /* 0x0001e20000100400 */
[----:B---3--:R-:W-:Y:S02]  /*20a0*/  LOP3.LUT R20, R7, 0xff, RZ, 0xc0, !PT ;  /* 0x000000ff07147812 */ /* 0x008fe400078ec0ff */
[----:B----4-:R-:W-:-:S03]  /*20b0*/  LOP3.LUT R22, R0, 0xff, RZ, 0xc0, !PT ;  /* 0x000000ff00167812 */ /* 0x010fc600078ec0ff */
[----:B------:R-:W-:Y:S01]  /*20c0*/  IMAD.IADD R5, R1, 0x1, R20 ;  /* 0x0000000101057824 */ /* 0x000fe200078e0214 */
[----:B--2---:R-:W-:Y:S02]  /*20d0*/  PRMT R14, R7, 0x7604, R0 ;  /* 0x00007604070e7816 */ /* 0x004fe40000000000 */
[----:B-----5:R-:W-:Y:S01]  /*20e0*/  LOP3.LUT R6, R8, 0xff, RZ, 0xc0, !PT ;  /* 0x000000ff08067812 */ /* 0x020fe200078ec0ff */
[C---:B------:R-:W-:Y:S02]  /*20f0*/  IMAD.IADD R0, R1.reuse, 0x1, R22 ;  /* 0x0000000101007824 */ /* 0x040fe400078e0216 */
[----:B------:R-:W-:Y:S02]  /*2100*/  STL.U16 [R1], R14 ;  /* 0x0000000e01007387 */ /* 0x000fe40000100400 */
[----:B------:R-:W-:Y:S02]  /*2110*/  IMAD.IADD R6, R1, 0x1, R6 ;  /* 0x0000000101067824 */ /* 0x000fe400078e0206 */
[----:B------:R-:W0:Y:S04]  /*2120*/  LDL.U8 R5, [R5+0x50] ;  /* 0x0000500005057983 */ /* 0x000e280000100000 */
[----:B------:R-:W2:Y:S04]  /*2130*/  LDL.U8 R0, [R0+0x50] ;  /* 0x0000500000007983 */ /* 0x000ea80000100000 */
[----:B------:R-:W3:Y:S04]  /*2140*/  LDL.U8 R6, [R6+0x50] ;  /* 0x0000500006067983 */ /* 0x000ee80000100000 */
[----:B------:R-:W-:Y:S04]  /*2150*/  STL.U16 [R1+0x50], R14 ;  /* 0x0000500e01007387 */ /* 0x000fe80000100400 */
[----:B------:R4:W-:Y:S01]  /*2160*/  STL.U8 [R1+0x52], R8 ;  /* 0x0000520801007387 */ /* 0x0009e20000100000 */
[----:B0-----:R-:W-:-:S02]  /*2170*/  LOP3.LUT R10, R5, 0xff, RZ, 0xc0, !PT ;  /* 0x000000ff050a7812 */ /* 0x001fc400078ec0ff */
[----:B--2---:R-:W-:-:S03]  /*2180*/  LOP3.LUT R20, R0, 0xff, RZ, 0xc0, !PT ;  /* 0x000000ff00147812 */ /* 0x004fc600078ec0ff */
[C---:B------:R-:W-:Y:S01]  /*2190*/  IMAD.IADD R10, R1.reuse, 0x1, R10 ;  /* 0x00000001010a7824 */ /* 0x040fe200078e020a */
[----:B---3--:R-:W-:Y:S01]  /*21a0*/  LOP3.LUT R12, R6, 0xff, RZ, 0xc0, !PT ;  /* 0x000000ff060c7812 */ /* 0x008fe200078ec0ff */
[----:B------:R-:W-:-:S04]  /*21b0*/  IMAD.IADD R7, R1, 0x1, R20 ;  /* 0x0000000101077824 */ /* 0x000fc800078e0214 */
[----:B------:R-:W2:Y:S01]  /*21c0*/  LDL.U8 R10, [R10+0x54] ;  /* 0x000054000a0a7983 */ /* 0x000ea20000100000 */
[----:B------:R-:W-:-:S03]  /*21d0*/  IMAD.IADD R12, R1, 0x1, R12 ;  /* 0x00000001010c7824 */ /* 0x000fc600078e020c */
[----:B------:R-:W3:Y:S04]  /*21e0*/  LDL.U8 R7, [R7+0x54] ;  /* 0x0000540007077983 */ /* 0x000ee80000100000 */
[----:B------:R-:W5:Y:S01]  /*21f0*/  LDL.U8 R12, [R12+0x54] ;  /* 0x000054000c0c7983 */ /* 0x000f620000100000 */
[----:B------:R-:W-:-:S03]  /*2200*/  PRMT R20, R5, 0x7604, R0 ;  /* 0x0000760405147816 */ /* 0x000fc60000000000 */
[----:B------:R0:W-:Y:S04]  /*2210*/  STL.U8 [R1+0x56], R6 ;  /* 0x0000560601007387 */ /* 0x0001e80000100000 */
[----:B------:R1:W-:Y:S01]  /*2220*/  STL.U16 [R1+0x54], R20 ;  /* 0x0000541401007387 */ /* 0x0003e20000100400 */
[----:B--2---:R-:W-:Y:S02]  /*2230*/  LOP3.LUT R24, R10, 0xff, RZ, 0xc0, !PT ;  /* 0x000000ff0a187812 */ /* 0x004fe400078ec0ff */
[----:B---3--:R-:W-:-:S03]  /*2240*/  LOP3.LUT R0, R7, 0xff, RZ, 0xc0, !PT ;  /* 0x000000ff07007812 */ /* 0x008fc600078ec0ff */
[C---:B------:R-:W-:Y:S01]  /*2250*/  IMAD.IADD R5, R1.reuse, 0x1, R24 ;  /* 0x0000000101057824 */ /* 0x040fe200078e0218 */
[----:B-----5:R-:W-:Y:S01]  /*2260*/  LOP3.LUT R22, R12, 0xff, RZ, 0xc0, !PT ;  /* 0x000000ff0c167812 */ /* 0x020fe200078ec0ff */
[----:B------:R-:W-:-:S04]  /*2270*/  IMAD.IADD R0, R1, 0x1, R0 ;  /* 0x0000000101007824 */ /* 0x000fc800078e0200 */
[----:B------:R-:W2:Y:S01]  /*2280*/  LDL.U8 R5, [R5+0x58] ;  /* 0x0000580005057983 */ /* 0x000ea20000100000 */
[----:B----4-:R-:W-:-:S03]  /*2290*/  IMAD.IADD R8, R1, 0x1, R22 ;  /* 0x0000000101087824 */ /* 0x010fc600078e0216 */
[----:B------:R-:W3:Y:S04]  /*22a0*/  LDL.U8 R0, [R0+0x58] ;  /* 0x0000580000007983 */ /* 0x000ee80000100000 */
[----:B------:R-:W4:Y:S01]  /*22b0*/  LDL.U8 R8, [R8+0x58] ;  /* 0x0000580008087983 */ /* 0x000f220000100000 */
[----:B------:R-:W-:-:S03]  /*22c0*/  PRMT R14, R10, 0x7604, R7 ;  /* 0x000076040a0e7816 */ /* 0x000fc60000000007 */
[----:B------:R5:W-:Y:S04]  /*22d0*/  STL.U8 [R1+0x5a], R12 ;  /* 0x00005a0c01007387 */ /* 0x000be80000100000 */
[----:B------:R5:W-:Y:S01]  /*22e0*/  STL.U16 [R1+0x58], R14 ;  /* 0x0000580e01007387 */ /* 0x000be20000100400 */
[----:B--2---:R-:W-:Y:S02]  /*22f0*/  LOP3.LUT R22, R5, 0xff, RZ, 0xc0, !PT ;  /* 0x000000ff05167812 */ /* 0x004fe400078ec0ff */
[----:B---3--:R-:W-:-:S03]  /*2300*/  LOP3.LUT R24, R0, 0xff, RZ, 0xc0, !PT ;  /* 0x000000ff00187812 */ /* 0x008fc600078ec0ff */
[C---:B------:R-:W-:Y:S01]  /*2310*/  IMAD.IADD R7, R1.reuse, 0x1, R22 ;  /* 0x0000000101077824 */ /* 0x040fe200078e0216 */
[----:B----4-:R-:W-:Y:S01]  /*2320*/  LOP3.LUT R10, R8, 0xff, RZ, 0xc0, !PT ;  /* 0x000000ff080a7812 */ /* 0x010fe200078ec0ff */
[----:B------:R-:W-:-:S04]  /*2330*/  IMAD.IADD R9, R1, 0x1, R24 ;  /* 0x0000000101097824 */ /* 0x000fc800078e0218 */
[----:B------:R-:W2:Y:S01]  /*2340*/  LDL.U8 R7, [R7+0x5c] ;  /* 0x00005c0007077983 */ /* 0x000ea20000100000 */
[----:B------:R-:W-:-:S03]  /*2350*/  IMAD.IADD R10, R1, 0x1, R10 ;  /* 0x00000001010a7824 */ /* 0x000fc600078e020a */
[----:B0-----:R-:W3:Y:S04]  /*2360*/  LDL.U8 R6, [R9+0x5c] ;  /* 0x00005c0009067983 */ /* 0x001ee80000100000 */
[----:B------:R-:W4:Y:S01]  /*2370*/  LDL.U8 R10, [R10+0x5c] ;  /* 0x00005c000a0a7983 */ /* 0x000f220000100000 */
[----:B-1----:R-:W-:-:S03]  /*2380*/  PRMT R20, R5, 0x7604, R0 ;  /* 0x0000760405147816 */ /* 0x002fc60000000000 */
        /* <DEDUP_REMOVED lines=8> */
[----:B-----5:R-:W-:-:S03]  /*2410*/  IMAD.IADD R12, R1, 0x1, R22 ;  /* 0x00000001010c7824 */ /* 0x020fc600078e0216 */
        /* <DEDUP_REMOVED lines=11> */
[----:B0-----:R-:W-:-:S03]  /*24d0*/  IMAD.IADD R8, R1, 0x1, R22 ;  /* 0x0000000101087824 */ /* 0x001fc600078e0216 */
[----:B------:R-:W3:Y:S04]  /*24e0*/  LDL.U8 R6, [R6+0x64] ;  /* 0x0000640006067983 */ /* 0x000ee80000100000 */
        /* <DEDUP_REMOVED lines=50> */
[----:B------:R-:W-:Y:S04]  /*2810*/  STL.U8 [R1+0x76], R8 ;  /* 0x0000760801007387 */ /* 0x000fe80000100000 */
[----:B------:R-:W-:Y:S01]  /*2820*/  STL.U16 [R1+0x74], R20 ;  /* 0x0000741401007387 */ /* 0x000fe20000100400 */
        /* <DEDUP_REMOVED lines=11> */
[----:B------:R1:W-:Y:S04]  /*28e0*/  STL.U16 [R1+0x78], R14 ;  /* 0x0000780e01007387 */ /* 0x0003e80000100400 */
[----:B0-----:R-:W5:Y:S04]  /*28f0*/  LDL.64 R10, [R1+0x60] ;  /* 0x00006000010a7983 */ /* 0x001f680000100a00 */
[----:B-1----:R-:W5:Y:S01]  /*2900*/  LDL.64 R14, [R1+0x50] ;  /* 0x00005000010e7983 */ /* 0x002f620000100a00 */
[----:B--2---:R-:W-:-:S02]  /*2910*/  LOP3.LUT R24, R5, 0xff, RZ, 0xc0, !PT ;  /* 0x000000ff05187812 */ /* 0x004fc400078ec0ff */
[----:B---3--:R-:W-:-:S03]  /*2920*/  LOP3.LUT R6, R0, 0xff, RZ, 0xc0, !PT ;  /* 0x000000ff00067812 */ /* 0x008fc600078ec0ff */
[C---:B------:R-:W-:Y:S01]  /*2930*/  IMAD.IADD R7, R1.reuse, 0x1, R24 ;  /* 0x0000000101077824 */ /* 0x040fe200078e0218 */
[----:B----4-:R-:W-:Y:S01]  /*2940*/  LOP3.LUT R22, R12, 0xff, RZ, 0xc0, !PT ;  /* 0x000000ff0c167812 */ /* 0x010fe200078ec0ff */
[----:B------:R-:W-:-:S04]  /*2950*/  IMAD.IADD R6, R1, 0x1, R6 ;  /* 0x0000000101067824 */ /* 0x000fc800078e0206 */
[----:B------:R-:W2:Y:S01]  /*2960*/  LDL.U8 R7, [R7+0x7c] ;  /* 0x00007c0007077983 */ /* 0x000ea20000100000 */
[----:B------:R-:W-:-:S03]  /*2970*/  IMAD.IADD R20, R1, 0x1, R22 ;  /* 0x0000000101147824 */ /* 0x000fc600078e0216 */
        /* <DEDUP_REMOVED lines=17> */
[----:B------:R-:W-:Y:S04]  /*2a90*/  STL.U8 [R1+0x82], R20 ;  /* 0x0000821401007387 */ /* 0x000fe80000100000 */
[----:B------:R0:W-:Y:S04]  /*2aa0*/  STL.U16 [R1+0x80], R28 ;  /* 0x0000801c01007387 */ /* 0x0001e80000100400 */
[----:B0-----:R-:W5:Y:S01]  /*2ab0*/  LDL.64 R28, [R1+0x78] ;  /* 0x00007800011c7983 */ /* 0x001f620000100a00 */
[----:B--2---:R-:W-:Y:S02]  /*2ac0*/  LOP3.LUT R6, R5, 0xff, RZ, 0xc0, !PT ;  /* 0x000000ff05067812 */ /* 0x004fe400078ec0ff */
[----:B---3--:R-:W-:-:S03]  /*2ad0*/  LOP3.LUT R24, R0, 0xff, RZ, 0xc0, !PT ;  /* 0x000000ff00187812 */ /* 0x008fc600078ec0ff */
[----:B------:R-:W-:Y:S01]  /*2ae0*/  IMAD.IADD R33, R1, 0x1, R6 ;  /* 0x0000000101217824 */ /* 0x000fe200078e0206 */
[----:B------:R-:W-:Y:S01]  /*2af0*/  PRMT R34, R5, 0x7604, R0 ;  /* 0x0000760405227816 */ /* 0x000fe20000000000 */
[----:B------:R-:W2:Y:S01]  /*2b00*/  LDL.64 R6, [R1+0x70] ;  /* 0x0000700001067983 */ /* 0x000ea20000100a00 */
[----:B----4-:R-:W-:Y:S01]  /*2b10*/  LOP3.LUT R26, R22, 0xff, RZ, 0xc0, !PT ;  /* 0x000000ff161a7812 */ /* 0x010fe200078ec0ff */
[C---:B------:R-:W-:Y:S02]  /*2b20*/  IMAD.IADD R24, R1.reuse, 0x1, R24 ;  /* 0x0000000101187824 */ /* 0x040fe400078e0218 */
[----:B------:R-:W3:Y:S02]  /*2b30*/  LDL.U8 R33, [R33+0x84] ;  /* 0x0000840021217983 */ /* 0x000ee40000100000 */
[----:B------:R-:W-:Y:S02]  /*2b40*/  IMAD.IADD R26, R1, 0x1, R26 ;  /* 0x00000001011a7824 */ /* 0x000fe400078e021a */
[----:B------:R-:W3:Y:S04]  /*2b50*/  LDL.U8 R24, [R24+0x84] ;  /* 0x0000840018187983 */ /* 0x000ee80000100000 */
[----:B------:R-:W4:Y:S04]  /*2b60*/  LDL.U8 R26, [R26+0x84] ;  /* 0x000084001a1a7983 */ /* 0x000f280000100000 */
[----:B------:R-:W-:Y:S04]  /*2b70*/  STL.U16 [R1+0x84], R34 ;  /* 0x0000842201007387 */ /* 0x000fe80000100400 */
[----:B------:R0:W-:Y:S04]  /*2b80*/  STL.U8 [R1+0x86], R22 ;  /* 0x0000861601007387 */ /* 0x0001e80000100000 */
[----:B------:R-:W2:Y:S04]  /*2b90*/  LDL.64 R30, [R1+0x80] ;  /* 0x00008000011e7983 */ /* 0x000ea80000100a00 */
[----:B------:R-:W2:Y:S01]  /*2ba0*/  LDL R0, [R1+0x4c] ;  /* 0x00004c0001007983 */ /* 0x000ea20000100800 */
[----:B---3--:R-:W-:-:S03]  /*2bb0*/  PRMT R36, R33, 0x7604, R24 ;  /* 0x0000760421247816 */ /* 0x008fc60000000018 */
[----:B----4-:R-:W-:Y:S04]  /*2bc0*/  STL.U8 [R1+0x8a], R26 ;  /* 0x00008a1a01007387 */ /* 0x010fe80000100000 */
[----:B------:R-:W-:Y:S04]  /*2bd0*/  STL.U16 [R1+0x88], R36 ;  /* 0x0000882401007387 */ /* 0x000fe80000100400 */
[----:B------:R-:W3:Y:S01]  /*2be0*/  LDL R32, [R1+0x88] ;  /* 0x0000880001207983 */ /* 0x000ee20000100800 */
[----:B-----5:R-:W-:-:S03]  /*2bf0*/  PRMT R20, R14, 0x7772, RZ ;  /* 0x000077720e147816 */ /* 0x020fc600000000ff */
[----:B------:R1:W-:Y:S01]  /*2c00*/  STS.U16 [R21+0x14], R14 ;  /* 0x0000140e15007388 */ /* 0x0003e20000000400 */
[----:B0-----:R-:W-:Y:S02]  /*2c10*/  PRMT R22, R12, 0x7772, RZ ;  /* 0x000077720c167816 */ /* 0x001fe400000000ff */
[----:B------:R-:W-:Y:S01]  /*2c20*/  PRMT R34, R10, 0x7772, RZ ;  /* 0x000077720a227816 */ /* 0x000fe200000000ff */
[----:B------:R0:W-:Y:S01]  /*2c30*/  STS.U8 [R21+0x16], R20 ;  /* 0x0000161415007388 */ /* 0x0001e20000000000 */
[----:B-1----:R-:W-:-:S03]  /*2c40*/  PRMT R14, R11, 0x7772, RZ ;  /* 0x000077720b0e7816 */ /* 0x002fc600000000ff */
[----:B------:R1:W-:Y:S01]  /*2c50*/  STS.U16 [R21+0x1c], R12 ;  /* 0x00001c0c15007388 */ /* 0x0003e20000000400 */
[----:B------:R-:W-:Y:S02]  /*2c60*/  @!P1 SHF.R.U32.HI R5, RZ, 0x8, R4 ;  /* 0x00000008ff059819 */ /* 0x000fe40000011604 */
[----:B0-----:R-:W-:Y:S01]  /*2c70*/  PRMT R20, R8, 0x7772, RZ ;  /* 0x0000777208147816 */ /* 0x001fe200000000ff */
[----:B------:R2:W-:Y:S04]  /*2c80*/  STS.U16 [R21+0x24], R10 ;  /* 0x0000240a15007388 */ /* 0x0005e80000000400 */
[----:B------:R0:W-:Y:S01]  /*2c90*/  STS.U8 [R21+0x2a], R14 ;  /* 0x00002a0e15007388 */ /* 0x0001e20000000000 */
[----:B-1----:R-:W-:Y:S02]  /*2ca0*/  PRMT R12, R9, 0x7772, RZ ;  /* 0x00007772090c7816 */ /* 0x002fe400000000ff */
[----:B--2---:R-:W-:-:S02]  /*2cb0*/  PRMT R10, R7, 0x7772, RZ ;  /* 0x00007772070a7816 */ /* 0x004fc400000000ff */
[----:B0-----:R-:W-:Y:S01]  /*2cc0*/  PRMT R14, R28, 0x7772, RZ ;  /* 0x000077721c0e7816 */ /* 0x001fe200000000ff */
[----:B------:R0:W-:Y:S01]  /*2cd0*/  STS.U8 [R21+0x1e], R22 ;  /* 0x00001e1615007388 */ /* 0x0001e20000000000 */
[----:B------:R-:W-:Y:S02]  /*2ce0*/  PRMT R24, R15, 0x7772, RZ ;  /* 0x000077720f187816 */ /* 0x000fe400000000ff */
[----:B------:R-:W-:Y:S01]  /*2cf0*/  PRMT R26, R13, 0x7772, RZ ;  /* 0x000077720d1a7816 */ /* 0x000fe200000000ff */
[----:B------:R1:W-:Y:S04]  /*2d00*/  STS.U16 [R21+0x2c], R8 ;  /* 0x00002c0815007388 */ /* 0x0003e80000000400 */
[----:B------:R2:W-:Y:S01]  /*2d10*/  STS.U8 [R21+0x2e], R20 ;  /* 0x00002e1415007388 */ /* 0x0005e20000000000 */
[----:B0-----:R-:W-:-:S03]  /*2d20*/  PRMT R22, R6, 0x7772, RZ ;  /* 0x0000777206167816 */ /* 0x001fc600000000ff */
[----:B------:R0:W-:Y:S01]  /*2d30*/  STS.U8 [R21+0x32], R12 ;  /* 0x0000320c15007388 */ /* 0x0001e20000000000 */
[----:B-1----:R-:W-:-:S03]  /*2d40*/  PRMT R8, R29, 0x7772, RZ ;  /* 0x000077721d087816 */ /* 0x002fc600000000ff */
[----:B------:R1:W-:Y:S01]  /*2d50*/  STS.U16 [R21+0x34], R6 ;  /* 0x0000340615007388 */ /* 0x0003e20000000400 */
[----:B--2---:R-:W-:-:S03]  /*2d60*/  PRMT R20, R31, 0x7772, RZ ;  /* 0x000077721f147816 */ /* 0x004fc600000000ff */
[----:B------:R-:W-:Y:S01]  /*2d70*/  STS.U8 [R21+0x3a], R10 ;  /* 0x00003a0a15007388 */ /* 0x000fe20000000000 */
[----:B0-----:R-:W-:-:S03]  /*2d80*/  PRMT R12, R30, 0x7772, RZ ;  /* 0x000077721e0c7816 */ /* 0x001fc600000000ff */
[----:B------:R0:W-:Y:S01]  /*2d90*/  STS.U8 [R21+0x3e], R14 ;  /* 0x00003e0e15007388 */ /* 0x0001e20000000000 */
[----:B-1----:R-:W-:-:S03]  /*2da0*/  PRMT R6, R0, 0x7772, RZ ;  /* 0x0000777200067816 */ /* 0x002fc600000000ff */
[----:B------:R1:W-:Y:S01]  /*2db0*/  STS.U16 [R21+0x18], R15 ;  /* 0x0000180f15007388 */ /* 0x0003e20000000400 */
[--C-:B0-----:R-:W-:Y:S02]  /*2dc0*/  @!P1 PRMT R14, R5, 0x7604, R4.reuse ;  /* 0x00007604050e9816 */ /* 0x101fe40000000004 */
[----:B------:R-:W-:Y:S01]  /*2dd0*/  @!P1 SHF.R.U32.HI R4, RZ, 0x10, R4 ;  /* 0x00000010ff049819 */ /* 0x000fe20000011604 */
[----:B------:R1:W-:Y:S04]  /*2de0*/  STS.U8 [R21+0x1a], R24 ;  /* 0x00001a1815007388 */ /* 0x0003e80000000000 */
[----:B------:R1:W-:Y:S04]  /*2df0*/  STS.U16 [R21+0x20], R13 ;  /* 0x0000200d15007388 */ /* 0x0003e80000000400 */
[----:B------:R1:W-:Y:S04]  /*2e00*/  STS.U8 [R21+0x22], R26 ;  /* 0x0000221a15007388 */ /* 0x0003e80000000000 */
[----:B------:R1:W-:Y:S04]  /*2e10*/  STS.U16 [R21+0x28], R11 ;  /* 0x0000280b15007388 */ /* 0x0003e80000000400 */
[----:B------:R1:W-:Y:S04]  /*2e20*/  STS.U8 [R21+0x26], R34 ;  /* 0x0000262215007388 */ /* 0x0003e80000000000 */
[----:B------:R1:W-:Y:S04]  /*2e30*/  STS.U16 [R21+0x30], R9 ;  /* 0x0000300915007388 */ /* 0x0003e80000000400 */
        /* <DEDUP_REMOVED lines=8> */
[----:B------:R1:W-:Y:S04]  /*2ec0*/  STS.U8 [R21+0x4a], R20 ;  /* 0x00004a1415007388 */ /* 0x0003e80000000000 */
[----:B------:R1:W-:Y:S04]  /*2ed0*/  STS.U16 [R21+0x10], R0 ;  /* 0x0000100015007388 */ /* 0x0003e80000000400 */
[----:B------:R1:W-:Y:S01]  /*2ee0*/  STS.U8 [R21+0x12], R6 ;  /* 0x0000120615007388 */ /* 0x0003e20000000000 */
[----:B---3--:R-:W-:-:S03]  /*2ef0*/  PRMT R10, R32, 0x7772, RZ ;  /* 0x00007772200a7816 */ /* 0x008fc600000000ff */
[----:B------:R1:W-:Y:S04]  /*2f00*/  STS.U16 [R21+0x4c], R32 ;  /* 0x00004c2015007388 */ /* 0x0003e80000000400 */
[----:B------:R1:W-:Y:S04]  /*2f10*/  STS.U8 [R21+0x4e], R10 ;  /* 0x00004e0a15007388 */ /* 0x0003e80000000000 */
[----:B------:R1:W-:Y:S04]  /*2f20*/  @!P1 STS.U16 [R3+0x890], R14 ;  /* 0x0008900e03009388 */ /* 0x0003e80000000400 */
[----:B------:R1:W-:Y:S02]  /*2f30*/  @!P1 STS.U8 [R3+0x892], R4 ;  /* 0x0008920403009388 */ /* 0x0003e40000000000 */
.L_x_26:
[----:B-1----:R-:W0:Y:S01]  /*2f40*/  S2R R31, SR_TID.X ;  /* 0x00000000001f7919 */ /* 0x002e220000002100 */
[----:B------:R-:W1:Y:S01]  /*2f50*/  S2UR UR5, SR_CgaCtaId ;  /* 0x00000000000579c3 */ /* 0x000e620000008800 */
[----:B------:R-:W-:Y:S02]  /*2f60*/  UMOV UR4, 0x400 ;  /* 0x0000040000047882 */ /* 0x000fe40000000000 */
[----:B------:R-:W-:Y:S02]  /*2f70*/  UIADD3 UR6, UPT, UPT, UR4, 0x8a0, URZ ;  /* 0x000008a004067890 */ /* 0x000fe4000fffe0ff */
[----:B-1----:R-:W-:Y:S02]  /*2f80*/  ULEA UR4, UR5, UR4, 0x18 ;  /* 0x0000000405047291 */ /* 0x002fe4000f8ec0ff */
[----:B------:R-:W-:Y:S01]  /*2f90*/  ULEA UR6, UR5, UR6, 0x18 ;  /* 0x0000000605067291 */ /* 0x000fe2000f8ec0ff */
[----:B0-----:R-:W-:-:S04]  /*2fa0*/  LEA.HI R33, R31, R31, RZ, 0x1c ;  /* 0x0000001f1f217211 */ /* 0x001fc800078fe0ff */
[C---:B--2---:R-:W-:Y:S02]  /*2fb0*/  LEA R0, R33.reuse, UR4, 0x2 ;  /* 0x0000000421007c11 */ /* 0x044fe4000f8e10ff */
[----:B------:R-:W-:Y:S01]  /*2fc0*/  LEA R33, R33, UR6, 0x2 ;  /* 0x0000000621217c11 */ /* 0x000fe2000f8e10ff */
[----:B------:R-:W-:Y:S05]  /*2fd0*/  WARPSYNC.ALL ;  /* 0x0000000000007948 */ /* 0x000fea0003800000 */
[----:B------:R-:W-:Y:S06]  /*2fe0*/  BAR.SYNC.DEFER_BLOCKING 0x0 ;  /* 0x0000000000007b1d */ /* 0x000fec0000010000 */
[----:B------:R-:W0:Y:S01]  /*2ff0*/  LDCU.64 UR4, c[0x0][0x3c8] ;  /* 0x00007900ff0477ac */ /* 0x000e220008000a00 */
[----:B------:R-:W1:Y:S04]  /*3000*/  LDS R0, [R0+0x10] ;  /* 0x0000100000007984 */ /* 0x000e680000000800 */
[----:B------:R-:W-:Y:S01]  /*3010*/  LDS R30, [R3+0x890] ;  /* 0x00089000031e7984 */ /* 0x000fe20000000800 */
[----:B------:R-:W-:Y:S06]  /*3020*/  BAR.SYNC.DEFER_BLOCKING 0x0 ;  /* 0x0000000000007b1d */ /* 0x000fec0000010000 */
[----:B------:R-:W2:Y:S01]  /*3030*/  LDS.U8 R6, [R3+0x1140] ;  /* 0x0011400003067984 */ /* 0x000ea20000000000 */
[----:B-1----:R-:W-:-:S03]  /*3040*/  PRMT R4, R0, 0x7772, RZ ;  /* 0x0000777200047816 */ /* 0x002fc600000000ff */
[----:B------:R1:W-:Y:S04]  /*3050*/  STL.U16 [R1+0x90], R0 ;  /* 0x0000900001007387 */ /* 0x0003e80000100400 */
[----:B------:R1:W-:Y:S01]  /*3060*/  STL.U8 [R1+0x92], R4 ;  /* 0x0000920401007387 */ /* 0x0003e20000100000 */
[----:B--2---:R-:W-:-:S05]  /*3070*/  IMAD.IADD R5, R1, 0x1, R6 ;  /* 0x0000000101057824 */ /* 0x004fca00078e0206 */
[----:B------:R-:W2:Y:S02]  /*3080*/  LDL.U8 R6, [R5+0x90] ;  /* 0x0000900005067983 */ /* 0x000ea40000100000 */
[----:B--2---:R-:W-:-:S05]  /*3090*/  IMAD R6, R6, 0x100, R23 ;  /* 0x0000010006067824 */ /* 0x004fca00078e0217 */
[----:B0-----:R-:W-:-:S04]  /*30a0*/  IADD3 R8, P1, PT, R6, UR4, RZ ;  /* 0x0000000406087c10 */ /* 0x001fc8000ff3e0ff */
[----:B------:R-:W-:-:S05]  /*30b0*/  LEA.HI.X.SX32 R9, R6, UR5, 0x1, P1 ;  /* 0x0000000506097c11 */ /* 0x000fca00088f0eff */
[----:B------:R-:W2:Y:S01]  /*30c0*/  LDG.E.U8 R24, desc[UR36][R8.64] ;  /* 0x0000002408187981 */ /* 0x000ea2000c1e1100 */
[----:B------:R-:W-:-:S03]  /*30d0*/  PRMT R26, R30, 0x7772, RZ ;  /* 0x000077721e1a7816 */ /* 0x000fc600000000ff */
[----:B--2---:R1:W-:Y:S01]  /*30e0*/  STS [R33+0x10], R24 ;  /* 0x0000101821007388 */ /* 0x0043e20000000800 */
[----:B------:R-:W-:Y:S06]  /*30f0*/  BAR.SYNC.DEFER_BLOCKING 0x0 ;  /* 0x0000000000007b1d */ /* 0x000fec0000010000 */
[----:B------:R-:W-:Y:S05]  /*3100*/  @P0 BRA `(.L_x_28) ;  /* 0x0000000400300947 */ /* 0x000fea0003800000 */
[----:B------:R-:W0:Y:S01]  /*3110*/  S2R R5, SR_CgaCtaId ;  /* 0x0000000000057919 */ /* 0x000e220000008800 */
[----:B-1----:R-:W-:Y:S01]  /*3120*/  MOV R0, 0x400 ;  /* 0x0000040000007802 */ /* 0x002fe20000000f00 */
[----:B------:R-:W-:Y:S01]  /*3130*/  UMOV UR4, 0xffffffff ;  /* 0xffffffff00047882 */ /* 0x000fe20000000000 */
[----:B------:R-:W-:-:S03]  /*3140*/  ISETP.NE.AND P1, PT, R31, RZ, PT ;  /* 0x000000ff1f00720c */ /* 0x000fc60003f25270 */
[----:B------:R-:W-:-:S05]  /*3150*/  VIADD R0, R0, 0x8a0 ;  /* 0x000008a000007836 */ /* 0x000fca0000000000 */
[----:B0-----:R-:W-:-:S05]  /*3160*/  LEA R0, R5, R0, 0x18 ;  /* 0x0000000005007211 */ /* 0x001fca00078ec0ff */
[----:B------:R-:W-:-:S05]  /*3170*/  IMAD R8, R31, 0x44, R0 ;  /* 0x000000441f087824 */ /* 0x000fca00078e0200 */
[----:B------:R-:W-:Y:S04]  /*3180*/  LDS R36, [R8+0x10] ;  /* 0x0000100008247984 */ /* 0x000fe80000000800 */
[----:B------:R-:W-:Y:S04]  /*3190*/  LDS R39, [R8+0x14] ;  /* 0x0000140008277984 */ /* 0x000fe80000000800 */
[----:B------:R-:W0:Y:S04]  /*31a0*/  LDS R38, [R8+0x18] ;  /* 0x0000180008267984 */ /* 0x000e280000000800 */
        /* <DEDUP_REMOVED lines=9> */
[----:B------:R-:W5:Y:S01]  /*3240*/  LDS R32, [R8+0x40] ;  /* 0x0000400008207984 */ /* 0x000f620000000800 */
[----:B0-----:R-:W-:-:S03]  /*3250*/  IADD3 R4, PT, PT, R38, R39, R36 ;  /* 0x0000002726047210 */ /* 0x001fc60007ffe024 */
[----:B------:R-:W-:Y:S04]  /*3260*/  LDS R28, [R8+0x44] ;  /* 0x00004400081c7984 */ /* 0x000fe80000000800 */
[----:B------:R-:W0:Y:S01]  /*3270*/  LDS R21, [R8+0x48] ;  /* 0x0000480008157984 */ /* 0x000e220000000800 */
[----:B-1----:R-:W-:-:S03]  /*3280*/  IADD3 R4, PT, PT, R34, R4, R41 ;  /* 0x0000000422047210 */ /* 0x002fc60007ffe029 */
[----:B------:R-:W1:Y:S01]  /*3290*/  LDS R0, [R8+0x4c] ;  /* 0x00004c0008007984 */ /* 0x000e620000000800 */
[----:B--2---:R-:W-:-:S04]  /*32a0*/  IADD3 R4, PT, PT, R35, R4, R20 ;  /* 0x0000000423047210 */ /* 0x004fc80007ffe014 */
[----:B---3--:R-:W-:-:S04]  /*32b0*/  IADD3 R4, PT, PT, R10, R4, R29 ;  /* 0x000000040a047210 */ /* 0x008fc80007ffe01d */
[----:B----4-:R-:W-:-:S04]  /*32c0*/  IADD3 R4, PT, PT, R22, R4, R23 ;  /* 0x0000000416047210 */ /* 0x010fc80007ffe017 */
[----:B-----5:R-:W-:-:S04]  /*32d0*/  IADD3 R4, PT, PT, R32, R4, R37 ;  /* 0x0000000420047210 */ /* 0x020fc80007ffe025 */
[----:B0-----:R-:W-:-:S05]  /*32e0*/  IADD3 R5, PT, PT, R21, R4, R28 ;  /* 0x0000000415057210 */ /* 0x001fca0007ffe01c */
[----:B-1----:R-:W-:Y:S01]  /*32f0*/  IMAD.IADD R0, R0, 0x1, R5 ;  /* 0x0000000100007824 */ /* 0x002fe200078e0205 */
[----:B------:R-:W-:Y:S06]  /*3300*/  BRA.DIV UR4, `(.L_x_29) ;  /* 0x0000001604807947 */ /* 0x000fec000b800000 */
[----:B------:R-:W0:Y:S02]  /*3310*/  SHFL.UP P0, R5, R0, 0x1, RZ ;  /* 0x0420000000057989 */ /* 0x000e2400000000ff */
[----:B0-----:R-:W-:-:S05]  /*3320*/  @P0 IMAD.IADD R5, R0, 0x1, R5 ;  /* 0x0000000100050824 */ /* 0x001fca00078e0205 */
        /* <DEDUP_REMOVED lines=8> */
[----:B------:R0:W1:Y:S02]  /*33b0*/  SHFL.IDX PT, R14, R9, 0x1f, 0x1f ;  /* 0x03e01f00090e7f89 */ /* 0x00006400000e0000 */
.L_x_61:
[----:B0-----:R-:W-:-:S04]  /*33c0*/  IMAD.IADD R9, R9, 0x1, -R0 ;  /* 0x0000000109097824 */ /* 0x001fc800078e0a00 */
[----:B------:R-:W-:Y:S01]  /*33d0*/  IMAD.IADD R36, R36, 0x1, R9 ;  /* 0x0000000124247824 */ /* 0x000fe200078e0209 */
[----:B------:R0:W-:Y:S03]  /*33e0*/  STS [R8+0x10], R9 ;  /* 0x0000100908007388 */ /* 0x0001e60000000800 */
        /* <DEDUP_REMOVED lines=27> */
[----:B------:R0:W-:Y:S04]  /*35a0*/  STS [R8+0x48], R28 ;  /* 0x0000481c08007388 */ /* 0x0001e80000000800 */
[----:B------:R0:W-:Y:S04]  /*35b0*/  STS [R8+0x4c], R21 ;  /* 0x00004c1508007388 */ /* 0x0001e80000000800 */
[----:B-1----:R0:W-:Y:S02]  /*35c0*/  @!P1 STS [R3+0x1130], R14 ;  /* 0x0011300e03009388 */ /* 0x0021e40000000800 */
.L_x_28:
[----:B0-----:R-:W0:Y:S01]  /*35d0*/  LDC.64 R22, c[0x0][0x398] ;  /* 0x0000e600ff167b82 */ /* 0x001e220000000a00 */
[----:B------:R-:W-:Y:S05]  /*35e0*/  WARPSYNC.ALL ;  /* 0x0000000000007948 */ /* 0x000fea0003800000 */
[----:B0-----:R-:W-:Y:S02]  /*35f0*/  IMAD.WIDE R22, R19, 0x8, R22 ;  /* 0x0000000813167825 */ /* 0x001fe400078e0216 */
[----:B------:R-:W-:Y:S06]  /*3600*/  BAR.SYNC.DEFER_BLOCKING 0x0 ;  /* 0x0000000000007b1d */ /* 0x000fec0000010000 */
[----:B------:R-:W-:Y:S04]  /*3610*/  LDS R32, [R3+0x1130] ;  /* 0x0011300003207984 */ /* 0x000fe80000000800 */
[----:B------:R-:W0:Y:S04]  /*3620*/  LDS R5, [R3+0x1144] ;  /* 0x0011440003057984 */ /* 0x000e280000000800 */
[----:B-1----:R-:W1:Y:S01]  /*3630*/  LDS R33, [R33+0x10] ;  /* 0x0000100021217984 */ /* 0x002e620000000800 */
[----:B0-----:R-:W-:-:S05]  /*3640*/  IMAD.IADD R4, R32, 0x1, R5 ;  /* 0x0000000120047824 */ /* 0x001fca00078e0205 */
[----:B------:R-:W-:-:S13]  /*3650*/  ISETP.GT.AND P0, PT, R4, R27, PT ;  /* 0x0000001b0400720c */ /* 0x000fda0003f04270 */
[----:B-1----:R-:W-:Y:S05]  /*3660*/  @!P0 BRA `(.L_x_30) ;  /* 0x0000000000fc8947 */ /* 0x002fea0003800000 */
[----:B------:R-:W-:-:S04]  /*3670*/  ISETP.NE.AND P0, PT, R31, RZ, PT ;  /* 0x000000ff1f00720c */ /* 0x000fc80003f05270 */
[----:B------:R-:W-:-:S09]  /*3680*/  P2R R0, PR, RZ, 0x1 ;  /* 0x00000001ff007803 */ /* 0x000fd20000000000 */
[----:B------:R-:W-:Y:S05]  /*3690*/  @P0 BRA `(.L_x_31) ;  /* 0x0000000000440947 */ /* 0x000fea0003800000 */
[----:B------:R-:W-:Y:S01]  /*36a0*/  BSSY.RECONVERGENT B0, `(.L_x_32) ;  /* 0x0000005000007945 */ /* 0x000fe20003800200 */
.L_x_33:
[----:B------:R-:W-:Y:S01]  /*36b0*/  ISETP.GT.AND P0, PT, R4, R27, PT ;  /* 0x0000001b0400720c */ /* 0x000fe20003f04270 */
[----:B------:R-:W-:Y:S02]  /*36c0*/  IMAD.MOV.U32 R0, RZ, RZ, R27 ;  /* 0x000000ffff007224 */ /* 0x000fe400078e001b */
[----:B------:R-:W-:-:S10]  /*36d0*/  IMAD.SHL.U32 R27, R27, 0x2, RZ ;  /* 0x000000021b1b7824 */ /* 0x000fd400078e00ff */
[----:B------:R-:W-:Y:S05]  /*36e0*/  @P0 BRA `(.L_x_33) ;  /* 0xfffffffc00f00947 */ /* 0x000fea000383ffff */
[----:B------:R-:W-:Y:S05]  /*36f0*/  BSYNC.RECONVERGENT B0 ;  /* 0x0000000000007941 */ /* 0x000fea0003800200 */
.L_x_32:
[----:B------:R-:W-:Y:S01]  /*3700*/  MOV R6, 0x148 ;  /* 0x0000014800067802 */ /* 0x000fe20000000f00 */
[----:B------:R0:W-:Y:S01]  /*3710*/  STS [R3+0x114c], R0 ;  /* 0x00114c0003007388 */ /* 0x0001e20000000800 */
[----:B------:R-:W-:-:S04]  /*3720*/  IMAD.WIDE R4, R0, 0x4, RZ ;  /* 0x0000000400047825 */ /* 0x000fc800078e02ff */
[----:B------:R-:W1:Y:S03]  /*3730*/  LDC.64 R6, c[0x4][R6] ;  /* 0x0100000006067b82 */ /* 0x000e660000000a00 */
[----:B------:R-:W-:-:S07]  /*3740*/  LEPC R20, `(.L_x_34) ;  /* 0x000000001014794e */ /* 0x000fce0000000000 */
[----:B01----:R-:W-:Y:S05]  /*3750*/  CALL.ABS.NOINC R6 ;  /* 0x0000000006007343 */ /* 0x003fea0003c00000 */
.L_x_34:
[----:B------:R-:W0:Y:S01]  /*3760*/  S2UR UR5, SR_CgaCtaId ;  /* 0x00000000000579c3 */ /* 0x000e220000008800 */
[----:B------:R-:W-:Y:S02]  /*3770*/  UMOV UR4, 0x400 ;  /* 0x0000040000047882 */ /* 0x000fe40000000000 */
[----:B0-----:R-:W-:-:S06]  /*3780*/  ULEA UR4, UR5, UR4, 0x18 ;  /* 0x0000000405047291 */ /* 0x001fcc000f8ec0ff */
[----:B------:R-:W-:-:S05]  /*3790*/  IMAD.U32 R3, RZ, RZ, UR4 ;  /* 0x00000004ff037e24 */ /* 0x000fca000f8e00ff */
[----:B------:R0:W-:Y:S02]  /*37a0*/  STS.64 [R3+0x1150], R4 ;  /* 0x0011500403007388 */ /* 0x0001e40000000a00 */
.L_x_31:
[----:B------:R-:W-:Y:S05]  /*37b0*/  WARPSYNC.ALL ;  /* 0x0000000000007948 */ /* 0x000fea0003800000 */
[----:B------:R-:W-:Y:S06]  /*37c0*/  BAR.SYNC.DEFER_BLOCKING 0x0 ;  /* 0x0000000000007b1d */ /* 0x000fec0000010000 */
[----:B------:R-:W-:Y:S01]  /*37d0*/  BSSY.RECONVERGENT B0, `(.L_x_35) ;  /* 0x000001f000007945 */ /* 0x000fe20003800200 */
[----:B0-----:R-:W0:Y:S04]  /*37e0*/  LDS R4, [R3+0x1144] ;  /* 0x0011440003047984 */ /* 0x001e280000000800 */
[----:B------:R1:W2:Y:S04]  /*37f0*/  LDS R27, [R3+0x114c] ;  /* 0x00114c00031b7984 */ /* 0x0002a80000000800 */
[----:B------:R1:W3:Y:S01]  /*3800*/  LDS.64 R28, [R3+0x1150] ;  /* 0x00115000031c7984 */ /* 0x0002e20000000a00 */
[----:B0-----:R-:W-:-:S05]  /*3810*/  I2FP.F32.S32 R0, R4 ;  /* 0x0000000400007245 */ /* 0x001fca0000201400 */
[----:B------:R-:W-:-:S06]  /*3820*/  FMUL R0, R0, 0.001953125 ;  /* 0x3b00000000007820 */ /* 0x000fcc0000400000 */
[----:B------:R-:W0:Y:S02]  /*3830*/  F2I.CEIL.NTZ R0, R0 ;  /* 0x0000000000007305 */ /* 0x000e24000020b100 */
[----:B0-----:R-:W-:-:S13]  /*3840*/  ISETP.GE.AND P0, PT, R0, 0x1, PT ;  /* 0x000000010000780c */ /* 0x001fda0003f06270 */
[----:B-123--:R-:W-:Y:S05]  /*3850*/  @!P0 BRA `(.L_x_36) ;  /* 0x0000000000588947 */ /* 0x00efea0003800000 */
[----:B------:R-:W-:Y:S02]  /*3860*/  IMAD.MOV.U32 R0, RZ, RZ, R4 ;  /* 0x000000ffff007224 */ /* 0x000fe400078e0004 */
[----:B------:R-:W-:-:S07]  /*3870*/  IMAD.MOV.U32 R8, RZ, RZ, RZ ;  /* 0x000000ffff087224 */ /* 0x000fce00078e00ff */
.L_x_39:
[----:B0-----:R-:W-:Y:S01]  /*3880*/  IMAD R7, R8, 0x200, R31 ;  /* 0x0000020008077824 */ /* 0x001fe200078e021f */
[----:B------:R-:W-:Y:S04]  /*3890*/  BSSY.RECONVERGENT B1, `(.L_x_37) ;  /* 0x000000c000017945 */ /* 0x000fe80003800200 */
[----:B------:R-:W-:-:S13]  /*38a0*/  ISETP.GE.AND P0, PT, R7, R0, PT ;  /* 0x000000000700720c */ /* 0x000fda0003f06270 */
[----:B------:R-:W-:Y:S05]  /*38b0*/  @P0 BRA `(.L_x_38) ;  /* 0x0000000000240947 */ /* 0x000fea0003800000 */
[----:B------:R-:W2:Y:S01]  /*38c0*/  LDG.E.64 R4, desc[UR36][R22.64] ;  /* 0x0000002416047981 */ /* 0x000ea2000c1e1b00 */
[----:B------:R-:W0:Y:S01]  /*38d0*/  S2UR UR5, SR_CgaCtaId ;  /* 0x00000000000579c3 */ /* 0x000e220000008800 */
[----:B------:R-:W-:Y:S01]  /*38e0*/  UMOV UR4, 0x400 ;  /* 0x0000040000047882 */ /* 0x000fe20000000000 */
[----:B--2---:R-:W-:-:S06]  /*38f0*/  IMAD.WIDE R4, R7, 0x4, R4 ;  /* 0x0000000407047825 */ /* 0x004fcc00078e0204 */
[----:B------:R-:W2:Y:S01]  /*3900*/  LD.E R5, desc[UR36][R4.64] ;  /* 0x0000002404057980 */ /* 0x000ea2000c101900 */
[----:B0-----:R-:W-:Y:S01]  /*3910*/  ULEA UR4, UR5, UR4, 0x18 ;  /* 0x0000000405047291 */ /* 0x001fe2000f8ec0ff */
[----:B------:R-:W-:-:S05]  /*3920*/  IMAD.WIDE R6, R7, 0x4, R28 ;  /* 0x0000000407067825 */ /* 0x000fca00078e021c */
[----:B--2---:R0:W-:Y:S04]  /*3930*/  ST.E desc[UR36][R6.64], R5 ;  /* 0x0000000506007985 */ /* 0x0041e8000c101924 */
[----:B------:R-:W1:Y:S02]  /*3940*/  LDS R0, [UR4+0x1144] ;  /* 0x00114404ff007984 */ /* 0x000e640008000800 */
.L_x_38:
[----:B------:R-:W-:Y:S05]  /*3950*/  BSYNC.RECONVERGENT B1 ;  /* 0x0000000000017941 */ /* 0x000fea0003800200 */
.L_x_37:
[----:B-1----:R-:W-:Y:S01]  /*3960*/  I2FP.F32.S32 R3, R0 ;  /* 0x0000000000037245 */ /* 0x002fe20000201400 */
[----:B------:R-:W-:-:S04]  /*3970*/  VIADD R8, R8, 0x1 ;  /* 0x0000000108087836 */ /* 0x000fc80000000000 */
[----:B------:R-:W-:-:S06]  /*3980*/  FMUL R3, R3, 0.001953125 ;  /* 0x3b00000003037820 */ /* 0x000fcc0000400000 */
[----:B------:R-:W1:Y:S02]  /*3990*/  F2I.CEIL.NTZ R3, R3 ;  /* 0x0000000300037305 */ /* 0x000e64000020b100 */
[----:B-1----:R-:W-:-:S13]  /*39a0*/  ISETP.GE.AND P0, PT, R8, R3, PT ;  /* 0x000000030800720c */ /* 0x002fda0003f06270 */
[----:B------:R-:W-:Y:S05]  /*39b0*/  @!P0 BRA `(.L_x_39) ;  /* 0xfffffffc00b08947 */ /* 0x000fea000383ffff */
.L_x_36:
[----:B------:R-:W-:Y:S05]  /*39c0*/  BSYNC.RECONVERGENT B0 ;  /* 0x0000000000007941 */ /* 0x000fea0003800200 */
.L_x_35:
[----:B------:R-:W-:Y:S01]  /*39d0*/  BAR.SYNC.DEFER_BLOCKING 0x0 ;  /* 0x0000000000007b1d */ /* 0x000fe20000010000 */
[----:B------:R-:W-:-:S13]  /*39e0*/  ISETP.NE.AND P0, PT, R31, RZ, PT ;  /* 0x000000ff1f00720c */ /* 0x000fda0003f05270 */
[----:B------:R-:W-:Y:S05]  /*39f0*/  @P0 BRA `(.L_x_30) ;  /* 0x0000000000180947 */ /* 0x000fea0003800000 */
[----:B0-----:R0:W5:Y:S01]  /*3a00*/  LDG.E.64 R4, desc[UR36][R22.64] ;  /* 0x0000002416047981 */ /* 0x001162000c1e1b00 */
[----:B------:R-:W-:-:S04]  /*3a10*/  MOV R0, 0x140 ;  /* 0x0000014000007802 */ /* 0x000fc80000000f00 */
[----:B------:R0:W1:Y:S03]  /*3a20*/  LDC.64 R6, c[0x4][R0] ;  /* 0x0100000000067b82 */ /* 0x0000660000000a00 */
[----:B------:R-:W-:-:S07]  /*3a30*/  LEPC R20, `(.L_x_40) ;  /* 0x000000001014794e */ /* 0x000fce0000000000 */
[----:B01---5:R-:W-:Y:S05]  /*3a40*/  CALL.ABS.NOINC R6 ;  /* 0x0000000006007343 */ /* 0x023fea0003c00000 */
.L_x_40:
[----:B------:R1:W-:Y:S02]  /*3a50*/  STG.E.64 desc[UR36][R22.64], R28 ;  /* 0x0000001c16007986 */ /* 0x0003e4000c101b24 */
.L_x_30:
[----:B------:R-:W-:Y:S05]  /*3a60*/  WARPSYNC.ALL ;  /* 0x0000000000007948 */ /* 0x000fea0003800000 */
[----:B------:R-:W-:Y:S01]  /*3a70*/  BAR.SYNC.DEFER_BLOCKING 0x0 ;  /* 0x0000000000007b1d */ /* 0x000fe20000010000 */
[----:B------:R-:W-:Y:S02]  /*3a80*/  ISETP.NE.AND P0, PT, R24, 0x1, PT ;  /* 0x000000011800780c */ /* 0x000fe40003f05270 */
[----:B------:R-:W-:Y:S02]  /*3a90*/  ISETP.NE.AND P2, PT, R25, RZ, PT ;  /* 0x000000ff1900720c */ /* 0x000fe40003f45270 */
[----:B------:R-:W-:-:S13]  /*3aa0*/  ISETP.GE.OR P0, PT, R17, R16, P0 ;  /* 0x000000101100720c */ /* 0x000fda0000706670 */
[----:B-1----:R-:W2:Y:S01]  /*3ab0*/  @!P0 LDG.E.64 R22, desc[UR36][R22.64] ;  /* 0x0000002416168981 */ /* 0x002ea2000c1e1b00 */
[----:B------:R-:W-:Y:S02]  /*3ac0*/  @!P0 MOV R0, 0x400 ;  /* 0x0000040000008802 */ /* 0x000fe40000000f00 */
[----:B------:R-:W-:Y:S01]  /*3ad0*/  ISETP.NE.AND P1, PT, R31, RZ, PT ;  /* 0x000000ff1f00720c */ /* 0x000fe20003f25270 */
[----:B------:R-:W1:-:S12]  /*3ae0*/  @!P0 S2R R3, SR_CgaCtaId ;  /* 0x0000000000038919 */ /* 0x000e580000008800 */
[----:B0-----:R-:W0:Y:S01]  /*3af0*/  @!P1 S2R R6, SR_CgaCtaId ;  /* 0x0000000000069919 */ /* 0x001e220000008800 */
[----:B------:R-:W-:Y:S02]  /*3b00*/  @!P1 PRMT R30, R30, 0x7710, RZ ;  /* 0x000077101e1e9816 */ /* 0x000fe400000000ff */
[----:B-1----:R-:W-:Y:S02]  /*3b10*/  @!P0 LEA R0, R3, R0, 0x18 ;  /* 0x0000000003008211 */ /* 0x002fe400078ec0ff */
[----:B------:R-:W-:-:S04]  /*3b20*/  @!P1 MOV R3, 0x400 ;  /* 0x0000040000039802 */ /* 0x000fc80000000f00 */
[----:B------:R-:W1:Y:S01]  /*3b30*/  @!P0 LDS R0, [R0+0x1144] ;  /* 0x0011440000008984 */ /* 0x000e620000000800 */
[----:B0-----:R-:W-:Y:S01]  /*3b40*/  @!P1 LEA R7, R6, R3, 0x18 ;  /* 0x0000000306079211 */ /* 0x001fe200078ec0ff */
[----:B-1----:R-:W-:-:S04]  /*3b50*/  @!P0 IMAD.IADD R5, R33, 0x1, R0 ;  /* 0x0000000121058824 */ /* 0x002fc800078e0200 */
[----:B--2---:R-:W-:-:S05]  /*3b60*/  @!P0 IMAD.WIDE R4, R5, 0x4, R22 ;  /* 0x0000000405048825 */ /* 0x004fca00078e0216 */
[----:B------:R-:W-:Y:S04]  /*3b70*/  @!P0 ST.E desc[UR36][R4.64], R17 ;  /* 0x0000001104008985 */ /* 0x000fe8000c101924 */
[----:B------:R-:W0:Y:S04]  /*3b80*/  @!P1 LDS R3, [R7+0x1144] ;  /* 0x0011440007039984 */ /* 0x000e280000000800 */
[----:B------:R1:W-:Y:S04]  /*3b90*/  @!P1 STS.U16 [R7+0x1140], R30 ;  /* 0x0011401e07009388 */ /* 0x0003e80000000400 */
[----:B------:R1:W-:Y:S01]  /*3ba0*/  @!P1 STS.U8 [R7+0x1142], R26 ;  /* 0x0011421a07009388 */ /* 0x0003e20000000000 */
[----:B0-----:R-:W-:-:S05]  /*3bb0*/  @!P1 IMAD.IADD R3, R32, 0x1, R3 ;  /* 0x0000000120039824 */ /* 0x001fca00078e0203 */
[----:B------:R1:W-:Y:S01]  /*3bc0*/  @!P1 STS [R7+0x1144], R3 ;  /* 0x0011440307009388 */ /* 0x0003e20000000800 */
[----:B------:R-:W-:Y:S06]  /*3bd0*/  BAR.SYNC.DEFER_BLOCKING 0x0 ;  /* 0x0000000000007b1d */ /* 0x000fec0000010000 */
[----:B------:R-:W-:Y:S05]  /*3be0*/  @!P2 BRA `(.L_x_41) ;  /* 0xffffffc400f8a947 */ /* 0x000fea000383ffff */
.L_x_25:
[----:B------:R-:W0:Y:S01]  /*3bf0*/  S2R R0, SR_TID.X ;  /* 0x0000000000007919 */ /* 0x000e220000002100 */
[----:B------:R-:W-:Y:S01]  /*3c00*/  VIADD R16, R16, 0xffffffff ;  /* 0xffffffff10107836 */ /* 0x000fe20000000000 */
[----:B------:R-:W-:Y:S04]  /*3c10*/  BSSY.RECONVERGENT B0, `(.L_x_42) ;  /* 0x0000017000007945 */ /* 0x000fe80003800200 */
[----:B------:R-:W-:Y:S02]  /*3c20*/  ISETP.NE.AND P0, PT, R17, R16, PT ;  /* 0x000000101100720c */ /* 0x000fe40003f05270 */
[----:B0-----:R-:W-:-:S11]  /*3c30*/  ISETP.NE.AND P2, PT, R0, RZ, PT ;  /* 0x000000ff0000720c */ /* 0x001fd60003f45270 */
[----:B------:R-:W-:Y:S05]  /*3c40*/  @P0 BRA `(.L_x_43) ;  /* 0x00000000004c0947 */ /* 0x000fea0003800000 */
[----:B------:R-:W0:Y:S01]  /*3c50*/  S2UR UR5, SR_CgaCtaId ;  /* 0x00000000000579c3 */ /* 0x000e220000008800 */
[----:B------:R-:W-:Y:S01]  /*3c60*/  UMOV UR4, 0x400 ;  /* 0x0000040000047882 */ /* 0x000fe20000000000 */
[----:B------:R-:W2:Y:S06]  /*3c70*/  S2R R0, SR_LANEID ;  /* 0x0000000000007919 */ /* 0x000eac0000000000 */
[----:B-1---5:R-:W1:Y:S08]  /*3c80*/  LDC.64 R2, c[0x0][0x3b0] ;  /* 0x0000ec00ff027b82 */ /* 0x022e700000000a00 */
[----:B------:R-:W3:Y:S01]  /*3c90*/  LDC.64 R4, c[0x0][0x3c0] ;  /* 0x0000f000ff047b82 */ /* 0x000ee20000000a00 */
[----:B0-----:R-:W-:Y:S01]  /*3ca0*/  ULEA UR5, UR5, UR4, 0x18 ;  /* 0x0000000405057291 */ /* 0x001fe2000f8ec0ff */
[----:B------:R-:W0:Y:S01]  /*3cb0*/  LDCU UR4, c[0x0][0x3d0] ;  /* 0x00007a00ff0477ac */ /* 0x000e220008000800 */
[----:B-1----:R-:W-:-:S07]  /*3cc0*/  IMAD.WIDE R2, R19, 0x4, R2 ;  /* 0x0000000413027825 */ /* 0x002fce00078e0202 */
[----:B------:R-:W1:Y:S01]  /*3cd0*/  LDS R7, [UR5+0x1144] ;  /* 0x00114405ff077984 */ /* 0x000e620008000800 */
[----:B0-----:R-:W-:Y:S01]  /*3ce0*/  ISETP.NE.AND P0, PT, RZ, UR4, PT ;  /* 0x00000004ff007c0c */ /* 0x001fe2000bf05270 */
[----:B------:R-:W-:Y:S02]  /*3cf0*/  VOTEU.ANY UR4, UPT, PT ;  /* 0x0000000000047886 */ /* 0x000fe400038e0100 */
[----:B------:R-:W-:Y:S02]  /*3d00*/  UFLO.U32 UR6, UR4 ;  /* 0x00000004000672bd */ /* 0x000fe400080e0000 */
[----:B------:R-:W-:-:S04]  /*3d10*/  UPOPC UR4, UR4 ;  /* 0x00000004000472bf */ /* 0x000fc80008000000 */
[----:B--2---:R-:W-:-:S04]  /*3d20*/  ISETP.EQ.U32.AND P1, PT, R0, UR6, PT ;  /* 0x0000000600007c0c */ /* 0x004fc8000bf22070 */
[----:B-1----:R-:W-:-:S04]  /*3d30*/  @P0 VIADD R7, R7, 0x1 ;  /* 0x0000000107070836 */ /* 0x002fc80000000000 */
[----:B------:R-:W-:Y:S01]  /*3d40*/  IMAD R9, R7, UR4, RZ ;  /* 0x0000000407097c24 */ /* 0x000fe2000f8e02ff */
[----:B------:R0:W-:Y:S04]  /*3d50*/  STG.E desc[UR36][R2.64], R7 ;  /* 0x0000000702007986 */ /* 0x0001e8000c101924 */
[----:B---3--:R0:W-:Y:S04]  /*3d60*/  @P1 REDG.E.ADD.STRONG.GPU desc[UR36][R4.64], R9 ;  /* 0x000000090400198e */ /* 0x0081e8000c12e124 */
[----:B------:R0:W-:Y:S02]  /*3d70*/  @P0 STS [UR5+0x1144], R7 ;  /* 0x00114407ff000988 */ /* 0x0001e40008000805 */
.L_x_43:
[----:B------:R-:W-:Y:S05]  /*3d80*/  BSYNC.RECONVERGENT B0 ;  /* 0x0000000000007941 */ /* 0x000fea0003800200 */
.L_x_42:
[----:B------:R-:W-:Y:S04]  /*3d90*/  BSSY.RECONVERGENT B0, `(.L_x_44) ;  /* 0x0000009000007945 */ /* 0x000fe80003800200 */
[----:B------:R-:W-:Y:S05]  /*3da0*/  @P2 BRA `(.L_x_45) ;  /* 0x00000000001c2947 */ /* 0x000fea0003800000 */
[----:B01---5:R-:W0:Y:S01]  /*3db0*/  LDC.64 R2, c[0x0][0x3a0] ;  /* 0x0000e800ff027b82 */ /* 0x023e220000000a00 */
[----:B------:R-:W-:-:S05]  /*3dc0*/  IMAD.MOV.U32 R5, RZ, RZ, 0x7fffffff ;  /* 0x7fffffffff057424 */ /* 0x000fca00078e00ff */
[----:B0-----:R-:W2:Y:S02]  /*3dd0*/  ATOMG.E.INC.STRONG.GPU PT, R2, desc[UR36][R2.64], R5 ;  /* 0x80000005020279a8 */ /* 0x001ea400099ef124 */
[----:B------:R-:W0:Y:S01]  /*3de0*/  S2UR UR5, SR_CgaCtaId ;  /* 0x00000000000579c3 */ /* 0x000e220000008800 */
[----:B------:R-:W-:Y:S02]  /*3df0*/  UMOV UR4, 0x400 ;  /* 0x0000040000047882 */ /* 0x000fe40000000000 */
[----:B0-----:R-:W-:-:S09]  /*3e00*/  ULEA UR4, UR5, UR4, 0x18 ;  /* 0x0000000405047291 */ /* 0x001fd2000f8ec0ff */
[----:B--2---:R2:W-:Y:S03]  /*3e10*/  STS [UR4+0x1148], R2 ;  /* 0x00114802ff007988 */ /* 0x0045e60008000804 */
.L_x_45:
[----:B------:R-:W-:Y:S05]  /*3e20*/  BSYNC.RECONVERGENT B0 ;  /* 0x0000000000007941 */ /* 0x000fea0003800200 */
.L_x_44:
[----:B------:R-:W3:Y:S08]  /*3e30*/  S2UR UR5, SR_CgaCtaId ;  /* 0x00000000000579c3 */ /* 0x000ef00000008800 */
[----:B------:R-:W-:Y:S06]  /*3e40*/  BAR.SYNC.DEFER_BLOCKING 0x0 ;  /* 0x0000000000007b1d */ /* 0x000fec0000010000 */
[----:B------:R-:W-:-:S02]  /*3e50*/  UMOV UR4, 0x400 ;  /* 0x0000040000047882 */ /* 0x000fc40000000000 */
[----:B---3--:R-:W-:-:S09]  /*3e60*/  ULEA UR4, UR5, UR4, 0x18 ;  /* 0x0000000405047291 */ /* 0x008fd2000f8ec0ff */
[----:B------:R-:W3:Y:S02]  /*3e70*/  LDS R19, [UR4+0x1148] ;  /* 0x00114804ff137984 */ /* 0x000ee40008000800 */
[----:B------:R-:W3:Y:S02]  /*3e80*/  LDCU UR4, c[0x0][0x3a8] ;  /* 0x00007500ff0477ac */ /* 0x000ee40008000800 */
[----:B---3--:R-:W-:-:S13]  /*3e90*/  ISETP.GE.AND P0, PT, R19, UR4, PT ;  /* 0x0000000413007c0c */ /* 0x008fda000bf06270 */
[----:B------:R-:W-:Y:S05]  /*3ea0*/  @!P0 BRA `(.L_x_46) ;  /* 0xffffffc000b08947 */ /* 0x000fea000383ffff */
[----:B------:R-:W-:Y:S05]  /*3eb0*/  EXIT ;  /* 0x000000000000794d */ /* 0x000fea0003800000 */
.L_x_27:
[----:B------:R-:W-:Y:S01]  /*3ec0*/  IMAD.MOV.U32 R12, RZ, RZ, 0x1 ;  /* 0x00000001ff0c7424 */ /* 0x000fe200078e00ff */
[----:B------:R-:W-:Y:S01]  /*3ed0*/  ISETP.GE.AND P2, PT, R7, 0x1, PT ;  /* 0x000000010700780c */ /* 0x000fe20003f46270 */
[----:B------:R-:W-:Y:S02]  /*3ee0*/  IMAD.MOV.U32 R11, RZ, RZ, RZ ;  /* 0x000000ffff0b7224 */ /* 0x000fe400078e00ff */
[----:B------:R-:W-:-:S10]  /*3ef0*/  IMAD.MOV.U32 R15, RZ, RZ, -0x1 ;  /* 0xffffffffff0f7424 */ /* 0x000fd400078e00ff */
[----:B------:R-:W-:Y:S05]  /*3f00*/  WARPSYNC.COLLECTIVE R15, `(.L_x_47) ;  /* 0x000000000f087348 */ /* 0x000fea0003c00000 */
[----:B------:R0:W1:Y:S02]  /*3f10*/  SHFL.UP P6, R14, R13, R12, R11 ;  /* 0x0400000c0d0e7389 */ /* 0x00006400000c000b */
[----:B01----:R-:W-:Y:S05]  /*3f20*/  ENDCOLLECTIVE ;  /* 0x000000000000791b */ /* 0x003fea0003800000 */
.L_x_47:
[----:B------:R-:W-:-:S04]  /*3f30*/  SHF.R.U32.HI R47, RZ, 0x8, R14 ;  /* 0x00000008ff2f7819 */ /* 0x000fc8000001160e */
[----:B------:R-:W-:-:S05]  /*3f40*/  LOP3.LUT R47, R47, 0xff, RZ, 0xc0, !PT ;  /* 0x000000ff2f2f7812 */ /* 0x000fca00078ec0ff */
[C---:B------:R-:W-:Y:S01]  /*3f50*/  IMAD.IADD R49, R1.reuse, 0x1, R47 ;  /* 0x0000000101317824 */ /* 0x040fe200078e022f */
[----:B------:R-:W-:Y:S02]  /*3f60*/  LOP3.LUT R47, R14, 0xff, RZ, 0xc0, !PT ;  /* 0x000000ff0e2f7812 */ /* 0x000fe400078ec0ff */
[----:B------:R-:W-:Y:S02]  /*3f70*/  SHF.R.U32.HI R14, RZ, 0x10, R14 ;  /* 0x00000010ff0e7819 */ /* 0x000fe4000001160e */
[----:B------:R-:W2:Y:S01]  /*3f80*/  @P2 LDL.U8 R41, [R49] ;  /* 0x0000000031292983 */ /* 0x000ea20000100000 */
[----:B------:R-:W-:Y:S01]  /*3f90*/  IMAD.IADD R47, R1, 0x1, R47 ;  /* 0x00000001012f7824 */ /* 0x000fe200078e022f */
[----:B------:R-:W-:-:S04]  /*3fa0*/  LOP3.LUT R14, R14, 0xff, RZ, 0xc0, !PT ;  /* 0x000000ff0e0e7812 */ /* 0x000fc800078ec0ff */
[----:B------:R-:W3:Y:S01]  /*3fb0*/  @P2 LDL.U8 R43, [R47] ;  /* 0x000000002f2b2983 */ /* 0x000ee20000100000 */
[----:B------:R-:W-:-:S05]  /*3fc0*/  IMAD.IADD R13, R1, 0x1, R14 ;  /* 0x00000001010d7824 */ /* 0x000fca00078e020e */
[----:B------:R-:W4:Y:S01]  /*3fd0*/  @P2 LDL.U8 R4, [R13] ;  /* 0x000000000d042983 */ /* 0x000f220000100000 */
[----:B------:R-:W-:Y:S02]  /*3fe0*/  ISETP.GE.AND P2, PT, R7, 0x2, PT ;  /* 0x000000020700780c */ /* 0x000fe40003f46270 */
[----:B--2---:R-:W-:Y:S02]  /*3ff0*/  LOP3.LUT R12, R41, 0xff, RZ, 0xc0, !PT ;  /* 0x000000ff290c7812 */ /* 0x004fe400078ec0ff */
[----:B---3--:R-:W-:Y:S02]  /*4000*/  PRMT R14, R43, 0x3340, R41 ;  /* 0x000033402b0e7816 */ /* 0x008fe40000000029 */
[----:B----4-:R-:W-:-:S04]  /*4010*/  PRMT R11, R4, 0x3340, R45 ;  /* 0x00003340040b7816 */ /* 0x010fc8000000002d */
[----:B------:R-:W-:Y:S01]  /*4020*/  PRMT R14, R14, 0x5410, R11 ;  /* 0x000054100e0e7816 */ /* 0x000fe2000000000b */
[----:B------:R-:W-:-:S04]  /*4030*/  IMAD.U32 R11, R4, 0x10000, RZ ;  /* 0x00010000040b7824 */ /* 0x000fc800078e00ff */
[----:B------:R0:W-:Y:S01]  /*4040*/  STL [R1], R14 ;  /* 0x0000000e01007387 */ /* 0x0001e20000100800 */
[----:B------:R-:W-:-:S05]  /*4050*/  LOP3.LUT R11, R11, 0xff0000, RZ, 0xc0, !PT ;  /* 0x00ff00000b0b7812 */ /* 0x000fca00078ec0ff */
[----:B------:R-:W-:Y:S01]  /*4060*/  IMAD R12, R12, 0x100, R11 ;  /* 0x000001000c0c7824 */ /* 0x000fe200078e020b */
[----:B------:R-:W-:-:S05]  /*4070*/  LOP3.LUT R11, R43, 0xff, RZ, 0xc0, !PT ;  /* 0x000000ff2b0b7812 */ /* 0x000fca00078ec0ff */
[----:B------:R-:W-:Y:S02]  /*4080*/  IMAD.IADD R12, R11, 0x1, R12 ;  /* 0x000000010b0c7824 */ /* 0x000fe400078e020c */
[----:B------:R-:W-:Y:S02]  /*4090*/  IMAD.MOV.U32 R11, RZ, RZ, RZ ;  /* 0x000000ffff0b7224 */ /* 0x000fe400078e00ff */
[----:B------:R-:W-:Y:S02]  /*40a0*/  IMAD R13, R45, 0x1000000, R12 ;  /* 0x010000002d0d7824 */ /* 0x000fe400078e020c */
[----:B0-----:R-:W-:-:S07]  /*40b0*/  IMAD.MOV.U32 R12, RZ, RZ, 0x2 ;  /* 0x00000002ff0c7424 */ /* 0x001fce00078e00ff */
[----:B------:R-:W-:Y:S05]  /*40c0*/  WARPSYNC.COLLECTIVE R15, `(.L_x_48) ;  /* 0x000000000f087348 */ /* 0x000fea0003c00000 */
[----:B------:R0:W1:Y:S02]  /*40d0*/  SHFL.UP P6, R14, R13, R12, R11 ;  /* 0x0400000c0d0e7389 */ /* 0x00006400000c000b */
[----:B01----:R-:W-:Y:S05]  /*40e0*/  ENDCOLLECTIVE ;  /* 0x000000000000791b */ /* 0x003fea0003800000 */
.L_x_48:
        /* <DEDUP_REMOVED lines=28> */
.L_x_49:
        /* <DEDUP_REMOVED lines=28> */
.L_x_50:
        /* <DEDUP_REMOVED lines=28> */
.L_x_51:
        /* <DEDUP_REMOVED lines=10> */
[----:B------:R0:W4:Y:S01]  /*46d0*/  @P2 LDL.U8 R4, [R15] ;  /* 0x000000000f042983 */ /* 0x0001220000100000 */
[----:B------:R-:W-:-:S05]  /*46e0*/  LOP3.LUT R13, R5, 0xff, RZ, 0xc0, !PT ;  /* 0x000000ff050d7812 */ /* 0x000fca00078ec0ff */
[----:B0-----:R-:W-:Y:S01]  /*46f0*/  IMAD.IADD R15, R1, 0x1, R13 ;  /* 0x00000001010f7824 */ /* 0x001fe200078e020d */
[----:B---3--:R-:W-:Y:S02]  /*4700*/  LOP3.LUT R14, R43, 0xff, RZ, 0xc0, !PT ;  /* 0x000000ff2b0e7812 */ /* 0x008fe400078ec0ff */
[C---:B--2---:R-:W-:Y:S02]  /*4710*/  PRMT R12, R41.reuse, 0x7604, R43 ;  /* 0x00007604290c7816 */ /* 0x044fe4000000002b */
[----:B------:R-:W-:Y:S01]  /*4720*/  PRMT R14, R41, 0x7604, R14 ;  /* 0x00007604290e7816 */ /* 0x000fe2000000000e */
[----:B----4-:R-:W-:Y:S01]  /*4730*/  IMAD.U32 R11, R4, 0x10000, RZ ;  /* 0x00010000040b7824 */ /* 0x010fe200078e00ff */
[----:B------:R0:W-:Y:S04]  /*4740*/  STL.U8 [R1+0x6], R4 ;  /* 0x0000060401007387 */ /* 0x0001e80000100000 */
[----:B------:R-:W-:Y:S01]  /*4750*/  LOP3.LUT R11, R11, 0xff0000, RZ, 0xc0, !PT ;  /* 0x00ff00000b0b7812 */ /* 0x000fe200078ec0ff */
[----:B------:R1:W-:Y:S04]  /*4760*/  STL.U16 [R1+0x4], R12 ;  /* 0x0000040c01007387 */ /* 0x0003e80000100400 */
[----:B------:R-:W-:Y:S01]  /*4770*/  IMAD.IADD R14, R11, 0x1, R14 ;  /* 0x000000010b0e7824 */ /* 0x000fe200078e020e */
[----:B------:R-:W-:-:S02]  /*4780*/  LOP3.LUT R11, R6, 0xff, RZ, 0xc0, !PT ;  /* 0x000000ff060b7812 */ /* 0x000fc400078ec0ff */
[----:B0-----:R-:W-:-:S03]  /*4790*/  LOP3.LUT R4, R37, 0xff, RZ, 0xc0, !PT ;  /* 0x000000ff25047812 */ /* 0x001fc600078ec0ff */
[C---:B------:R-:W-:Y:S01]  /*47a0*/  IMAD.IADD R11, R1.reuse, 0x1, R11 ;  /* 0x00000001010b7824 */ /* 0x040fe200078e020b */
[----:B-1----:R0:W2:Y:S01]  /*47b0*/  LDL.U8 R12, [R15+0x4] ;  /* 0x000004000f0c7983 */ /* 0x0020a20000100000 */
[----:B------:R-:W-:-:S04]  /*47c0*/  IMAD.IADD R41, R1, 0x1, R4 ;  /* 0x0000000101297824 */ /* 0x000fc800078e0204 */
[----:B------:R-:W2:Y:S04]  /*47d0*/  LDL.U8 R11, [R11+0x4] ;  /* 0x000004000b0b7983 */ /* 0x000ea80000100000 */
[----:B------:R-:W3:Y:S01]  /*47e0*/  LDL.U8 R41, [R41+0x4] ;  /* 0x0000040029297983 */ /* 0x000ee20000100000 */
[----:B------:R-:W-:Y:S02]  /*47f0*/  IMAD R13, R45, 0x1000000, R14 ;  /* 0x010000002d0d7824 */ /* 0x000fe400078e020e */
[----:B0-----:R-:W-:Y:S02]  /*4800*/  IMAD.MOV.U32 R15, RZ, RZ, -0x1 ;  /* 0xffffffffff0f7424 */ /* 0x001fe400078e00ff */
[----:B--2---:R-:W-:-:S04]  /*4810*/  IMAD R12, R12, 0x100, R11 ;  /* 0x000001000c0c7824 */ /* 0x004fc800078e020b */
[----:B---3--:R-:W-:Y:S02]  /*4820*/  IMAD R12, R41, 0x10000, R12 ;  /* 0x00010000290c7824 */ /* 0x008fe400078e020c */
[----:B------:R-:W-:Y:S02]  /*4830*/  IMAD.MOV.U32 R11, RZ, RZ, 0x1f ;  /* 0x0000001fff0b7424 */ /* 0x000fe400078e00ff */
[----:B------:R-:W-:Y:S02]  /*4840*/  IMAD R45, R45, 0x1000000, R12 ;  /* 0x010000002d2d7824 */ /* 0x000fe400078e020c */
[----:B------:R-:W-:-:S07]  /*4850*/  IMAD.MOV.U32 R12, RZ, RZ, 0x1f ;  /* 0x0000001fff0c7424 */ /* 0x000fce00078e00ff */
[----:B------:R-:W-:Y:S05]  /*4860*/  WARPSYNC.COLLECTIVE R15, `(.L_x_52) ;  /* 0x000000000f087348 */ /* 0x000fea0003c00000 */
[----:B------:R0:W1:Y:S02]  /*4870*/  SHFL.IDX P6, R14, R13, R12, R11 ;  /* 0x0000000c0d0e7389 */ /* 0x00006400000c000b */
[----:B01----:R-:W-:Y:S05]  /*4880*/  ENDCOLLECTIVE ;  /* 0x000000000000791b */ /* 0x003fea0003800000 */
.L_x_52:
[----:B------:R-:W-:Y:S02]  /*4890*/  IMAD.MOV.U32 R13, RZ, RZ, R45 ;  /* 0x000000ffff0d7224 */ /* 0x000fe400078e002d */
[----:B------:R-:W-:Y:S02]  /*48a0*/  IMAD.MOV.U32 R12, RZ, RZ, 0x1 ;  /* 0x00000001ff0c7424 */ /* 0x000fe400078e00ff */
[----:B------:R-:W-:Y:S02]  /*48b0*/  IMAD.MOV.U32 R11, RZ, RZ, RZ ;  /* 0x000000ffff0b7224 */ /* 0x000fe400078e00ff */
[----:B------:R-:W-:-:S07]  /*48c0*/  IMAD.MOV.U32 R4, RZ, RZ, R14 ;  /* 0x000000ffff047224 */ /* 0x000fce00078e000e */
[----:B------:R-:W-:Y:S05]  /*48d0*/  WARPSYNC.COLLECTIVE R15, `(.L_x_53) ;  /* 0x000000000f087348 */ /* 0x000fea0003c00000 */
[----:B------:R0:W1:Y:S02]  /*48e0*/  SHFL.UP P6, R14, R13, R12, R11 ;  /* 0x0400000c0d0e7389 */ /* 0x00006400000c000b */
[----:B01----:R-:W-:Y:S05]  /*48f0*/  ENDCOLLECTIVE ;  /* 0x000000000000791b */ /* 0x003fea0003800000 */
.L_x_53:
[----:B------:R-:W-:Y:S05]  /*4900*/  BRA `(.L_x_54) ;  /* 0xffffffd000fc7947 */ /* 0x000fea000383ffff */
.L_x_29:
[----:B------:R-:W-:Y:S02]  /*4910*/  IMAD.MOV.U32 R13, RZ, RZ, R0 ;  /* 0x000000ffff0d7224 */ /* 0x000fe400078e0000 */
[----:B------:R-:W-:Y:S02]  /*4920*/  IMAD.MOV.U32 R12, RZ, RZ, 0x1 ;  /* 0x00000001ff0c7424 */ /* 0x000fe400078e00ff */
[----:B------:R-:W-:Y:S02]  /*4930*/  IMAD.MOV.U32 R11, RZ, RZ, RZ ;  /* 0x000000ffff0b7224 */ /* 0x000fe400078e00ff */
[----:B------:R-:W-:-:S07]  /*4940*/  IMAD.MOV.U32 R15, RZ, RZ, -0x1 ;  /* 0xffffffffff0f7424 */ /* 0x000fce00078e00ff */
[----:B------:R-:W-:Y:S05]  /*4950*/  WARPSYNC.COLLECTIVE R15, `(.L_x_55) ;  /* 0x000000000f087348 */ /* 0x000fea0003c00000 */
[----:B------:R0:W1:Y:S02]  /*4960*/  SHFL.UP P6, R14, R13, R12, R11 ;  /* 0x0400000c0d0e7389 */ /* 0x00006400000c000b */
[----:B01----:R-:W-:Y:S05]  /*4970*/  ENDCOLLECTIVE ;  /* 0x000000000000791b */ /* 0x003fea0003800000 */
.L_x_55:
[----:B------:R-:W-:Y:S01]  /*4980*/  IMAD.MOV.U32 R12, RZ, RZ, 0x2 ;  /* 0x00000002ff0c7424 */ /* 0x000fe200078e00ff */
[----:B------:R-:W-:Y:S01]  /*4990*/  PLOP3.LUT P0, PT, P6, PT, PT, 0x80, 0x8 ;  /* 0x000000000008781c */ /* 0x000fe2000370f070 */
[----:B------:R-:W-:-:S12]  /*49a0*/  IMAD.MOV.U32 R5, RZ, RZ, R14 ;  /* 0x000000ffff057224 */ /* 0x000fd800078e000e */
[----:B------:R-:W-:-:S04]  /*49b0*/  @P0 IMAD.IADD R5, R0, 0x1, R5 ;  /* 0x0000000100050824 */ /* 0x000fc800078e0205 */
[----:B------:R-:W-:-:S07]  /*49c0*/  IMAD.MOV.U32 R13, RZ, RZ, R5 ;  /* 0x000000ffff0d7224 */ /* 0x000fce00078e0005 */
[----:B------:R-:W-:Y:S05]  /*49d0*/  WARPSYNC.COLLECTIVE R15, `(.L_x_56) ;  /* 0x000000000f087348 */ /* 0x000fea0003c00000 */
[----:B------:R0:W1:Y:S02]  /*49e0*/  SHFL.UP P6, R14, R13, R12, R11 ;  /* 0x0400000c0d0e7389 */ /* 0x00006400000c000b */
[----:B01----:R-:W-:Y:S05]  /*49f0*/  ENDCOLLECTIVE ;  /* 0x000000000000791b */ /* 0x003fea0003800000 */
.L_x_56:
        /* <DEDUP_REMOVED lines=8> */
.L_x_57:
        /* <DEDUP_REMOVED lines=8> */
.L_x_58:
        /* <DEDUP_REMOVED lines=8> */
.L_x_59:
[----:B------:R-:W-:Y:S02]  /*4b80*/  IMAD.MOV.U32 R12, RZ, RZ, 0x1f ;  /* 0x0000001fff0c7424 */ /* 0x000fe400078e00ff */
[----:B------:R-:W-:Y:S01]  /*4b90*/  IMAD.MOV.U32 R11, RZ, RZ, 0x1f ;  /* 0x0000001fff0b7424 */ /* 0x000fe200078e00ff */
[----:B------:R-:W-:Y:S01]  /*4ba0*/  PLOP3.LUT P0, PT, P6, PT, PT, 0x80, 0x8 ;  /* 0x000000000008781c */ /* 0x000fe2000370f070 */
[----:B------:R-:W-:-:S12]  /*4bb0*/  IMAD.MOV.U32 R9, RZ, RZ, R14 ;  /* 0x000000ffff097224 */ /* 0x000fd800078e000e */
[----:B------:R-:W-:-:S04]  /*4bc0*/  @P0 IMAD.IADD R9, R6, 0x1, R9 ;  /* 0x0000000106090824 */ /* 0x000fc800078e0209 */
[----:B------:R-:W-:-:S07]  /*4bd0*/  IMAD.MOV.U32 R13, RZ, RZ, R9 ;  /* 0x000000ffff0d7224 */ /* 0x000fce00078e0009 */
[----:B------:R-:W-:Y:S05]  /*4be0*/  WARPSYNC.COLLECTIVE R15, `(.L_x_60) ;  /* 0x000000000f087348 */ /* 0x000fea0003c00000 */
[----:B------:R0:W1:Y:S02]  /*4bf0*/  SHFL.IDX P6, R14, R13, R12, R11 ;  /* 0x0000000c0d0e7389 */ /* 0x00006400000c000b */
[----:B01----:R-:W-:Y:S05]  /*4c00*/  ENDCOLLECTIVE ;  /* 0x000000000000791b */ /* 0x003fea0003800000 */
.L_x_60:
[----:B------:R-:W-:Y:S05]  /*4c10*/  BRA `(.L_x_61) ;  /* 0xffffffe400e87947 */ /* 0x000fea000383ffff */
.L_x_62:
        /* <DEDUP_REMOVED lines=14> */
.L_x_81:


//--------------------- .text._Z21remove_empty_elementsPPiS_iS_S_S_S_S_i --------------------------
	.section	.text._Z21remove_empty_elementsPPiS_iS_S_S_S_S_i,"ax",@progbits
	.align	128
        .global         _Z21remove_empty_elementsPPiS_iS_S_S_S_S_i
        .type           _Z21remove_empty_elementsPPiS_iS_S_S_S_S_i,@function
        .size           _Z21remove_empty_elementsPPiS_iS_S_S_S_S_i,(.L_x_82 - _Z21remove_empty_elementsPPiS_iS_S_S_S_S_i)
        .other          _Z21remove_empty_elementsPPiS_iS_S_S_S_S_i,@"STO_CUDA_ENTRY STV_DEFAULT"
_Z21remove_empty_elementsPPiS_iS_S_S_S_S_i:
.text._Z21remove_empty_elementsPPiS_iS_S_S_S_S_i:
[----:B------:R-:W0:Y:S01]  /*0000*/  LDC R1, c[0x0][0x37c] ;  /* 0x0000df00ff017b82 */ /* 0x000e220000000800 */
[----:B------:R-:W1:Y:S01]  /*0010*/  S2R R18, SR_TID.X ;  /* 0x0000000000127919 */ /* 0x000e620000002100 */
[----:B------:R-:W2:Y:S01]  /*0020*/  LDCU.64 UR36, c[0x0][0x358] ;  /* 0x00006b00ff2477ac */ /* 0x000ea20008000a00 */
[----:B------:R-:W-:Y:S01]  /*0030*/  BSSY.RECONVERGENT B0, `(.L_x_63) ;  /* 0x000000a000007945 */ /* 0x000fe20003800200 */
[----:B-1----:R-:W-:-:S13]  /*0040*/  ISETP.NE.AND P0, PT, R18, RZ, PT ;  /* 0x000000ff1200720c */ /* 0x002fda0003f05270 */
[----:B--2---:R-:W-:Y:S05]  /*0050*/  @P0 BRA `(.L_x_64) ;  /* 0x00000000001c0947 */ /* 0x004fea0003800000 */
[----:B------:R-:W1:Y:S01]  /*0060*/  LDC.64 R2, c[0x0][0x398] ;  /* 0x0000e600ff027b82 */ /* 0x000e620000000a00 */
[----:B------:R-:W-:-:S05]  /*0070*/  IMAD.MOV.U32 R5, RZ, RZ, 0x7fffffff ;  /* 0x7fffffffff057424 */ /* 0x000fca00078e00ff */
[----:B-1----:R-:W2:Y:S02]  /*0080*/  ATOMG.E.INC.STRONG.GPU PT, R2, desc[UR36][R2.64], R5 ;  /* 0x80000005020279a8 */ /* 0x002ea400099ef124 */
[----:B------:R-:W1:Y:S01]  /*0090*/  S2UR UR5, SR_CgaCtaId ;  /* 0x00000000000579c3 */ /* 0x000e620000008800 */
[----:B------:R-:W-:Y:S02]  /*00a0*/  UMOV UR4, 0x400 ;  /* 0x0000040000047882 */ /* 0x000fe40000000000 */
[----:B-1----:R-:W-:-:S09]  /*00b0*/  ULEA UR4, UR5, UR4, 0x18 ;  /* 0x0000000405047291 */ /* 0x002fd2000f8ec0ff */
[----:B--2---:R1:W-:Y:S03]  /*00c0*/  STS [UR4], R2 ;  /* 0x00000002ff007988 */ /* 0x0043e60008000804 */
.L_x_64:
[----:B------:R-:W-:Y:S05]  /*00d0*/  BSYNC.RECONVERGENT B0 ;  /* 0x0000000000007941 */ /* 0x000fea0003800200 */
.L_x_63:
[----:B------:R-:W2:Y:S08]  /*00e0*/  S2UR UR5, SR_CgaCtaId ;  /* 0x00000000000579c3 */ /* 0x000eb00000008800 */
[----:B------:R-:W-:Y:S06]  /*00f0*/  BAR.SYNC.DEFER_BLOCKING 0x0 ;  /* 0x0000000000007b1d */ /* 0x000fec0000010000 */
[----:B------:R-:W-:-:S02]  /*0100*/  UMOV UR4, 0x400 ;  /* 0x0000040000047882 */ /* 0x000fc40000000000 */
[----:B--2---:R-:W-:-:S09]  /*0110*/  ULEA UR4, UR5, UR4, 0x18 ;  /* 0x0000000405047291 */ /* 0x004fd2000f8ec0ff */
[----:B------:R-:W2:Y:S02]  /*0120*/  LDS R0, [UR4] ;  /* 0x00000004ff007984 */ /* 0x000ea40008000800 */
[----:B------:R-:W2:Y:S02]  /*0130*/  LDCU UR4, c[0x0][0x390] ;  /* 0x00007200ff0477ac */ /* 0x000ea40008000800 */
[----:B--2---:R-:W-:-:S13]  /*0140*/  ISETP.GE.AND P0, PT, R0, UR4, PT ;  /* 0x0000000400007c0c */ /* 0x004fda000bf06270 */
[----:B------:R-:W-:Y:S05]  /*0150*/  @P0 EXIT ;  /* 0x000000000000094d */ /* 0x000fea0003800000 */
[----:B------:R-:W-:-:S07]  /*0160*/  IMAD.WIDE.U32 R16, R18, 0x4, RZ ;  /* 0x0000000412107825 */ /* 0x000fce00078e00ff */
.L_x_73:
[----:B------:R-:W-:Y:S01]  /*0170*/  ISETP.NE.AND P0, PT, R18, RZ, PT ;  /* 0x000000ff1200720c */ /* 0x000fe20003f05270 */
[----:B--2---:R-:W2:Y:S08]  /*0180*/  LDC.64 R4, c[0x0][0x388] ;  /* 0x0000e200ff047b82 */ /* 0x004eb00000000a00 */
[----:B-1----:R-:W1:Y:S08]  /*0190*/  LDC.64 R2, c[0x0][0x380] ;  /* 0x0000e000ff027b82 */ /* 0x002e700000000a00 */
[----:B---3--:R-:W3:Y:S01]  /*01a0*/  @!P0 LDC.64 R6, c[0x0][0x3a8] ;  /* 0x0000ea00ff068b82 */ /* 0x008ee20000000a00 */
[----:B--2---:R-:W-:-:S06]  /*01b0*/  IMAD.WIDE R4, R0, 0x4, R4 ;  /* 0x0000000400047825 */ /* 0x004fcc00078e0204 */
[----:B------:R-:W2:Y:S01]  /*01c0*/  LDG.E R5, desc[UR36][R4.64] ;  /* 0x0000002404057981 */ /* 0x000ea2000c1e1900 */
[----:B---3--:R-:W-:-:S06]  /*01d0*/  @!P0 IMAD.WIDE R6, R0, 0x4, R6 ;  /* 0x0000000400068825 */ /* 0x008fcc00078e0206 */
[----:B------:R-:W3:Y:S01]  /*01e0*/  @!P0 LDG.E R6, desc[UR36][R6.64] ;  /* 0x0000002406068981 */ /* 0x000ee2000c1e1900 */
[----:B------:R-:W4:Y:S01]  /*01f0*/  @!P0 S2R R9, SR_CgaCtaId ;  /* 0x0000000000098919 */ /* 0x000f220000008800 */
[----:B------:R-:W-:Y:S01]  /*0200*/  @!P0 MOV R8, 0x400 ;  /* 0x0000040000088802 */ /* 0x000fe20000000f00 */
[----:B------:R-:W-:Y:S01]  /*0210*/  BSSY.RECONVERGENT B0, `(.L_x_65) ;  /* 0x0000031000007945 */ /* 0x000fe20003800200 */
[----:B-1----:R-:W-:Y:S02]  /*0220*/  IMAD.WIDE R2, R0, 0x8, R2 ;  /* 0x0000000800027825 */ /* 0x002fe400078e0202 */
[----:B----4-:R-:W-:-:S05]  /*0230*/  @!P0 LEA R9, R9, R8, 0x18 ;  /* 0x0000000809098211 */ /* 0x010fca00078ec0ff */
[----:B---3--:R1:W-:Y:S01]  /*0240*/  @!P0 STS [R9+0x4], R6 ;  /* 0x0000040609008388 */ /* 0x0083e20000000800 */
[----:B------:R-:W-:Y:S01]  /*0250*/  BAR.SYNC.DEFER_BLOCKING 0x0 ;  /* 0x0000000000007b1d */ /* 0x000fe20000010000 */
[----:B--2---:R-:W-:-:S13]  /*0260*/  ISETP.GE.AND P0, PT, R18, R5, PT ;  /* 0x000000051200720c */ /* 0x004fda0003f06270 */
[----:B-1----:R-:W-:Y:S05]  /*0270*/  @P0 BRA `(.L_x_66) ;  /* 0x0000000000a80947 */ /* 0x002fea0003800000 */
[----:B------:R-:W1:Y:S01]  /*0280*/  S2UR UR5, SR_CgaCtaId ;  /* 0x00000000000579c3 */ /* 0x000e620000008800 */
[----:B------:R-:W-:Y:S02]  /*0290*/  UMOV UR4, 0x400 ;  /* 0x0000040000047882 */ /* 0x000fe40000000000 */
[----:B-1----:R-:W-:-:S09]  /*02a0*/  ULEA UR4, UR5, UR4, 0x18 ;  /* 0x0000000405047291 */ /* 0x002fd2000f8ec0ff */
[----:B------:R-:W1:Y:S02]  /*02b0*/  LDS R13, [UR4+0x4] ;  /* 0x00000404ff0d7984 */ /* 0x000e640008000800 */
[----:B------:R-:W2:Y:S02]  /*02c0*/  LDCU UR4, c[0x0][0x3c0] ;  /* 0x00007800ff0477ac */ /* 0x000ea40008000800 */
[----:B--2---:R-:W-:-:S09]  /*02d0*/  UISETP.NE.AND UP0, UPT, UR4, URZ, UPT ;  /* 0x000000ff0400728c */ /* 0x004fd2000bf05270 */
[----:B------:R-:W-:Y:S05]  /*02e0*/  BRA.U !UP0, `(.L_x_67) ;  /* 0x0000000108607547 */ /* 0x000fea000b800000 */
[----:B-1----:R-:W-:Y:S01]  /*02f0*/  IADD3 R13, PT, PT, R18, 0x1, R13 ;  /* 0x00000001120d7810 */ /* 0x002fe20007ffe00d */
[----:B------:R-:W-:Y:S01]  /*0300*/  VIADD R23, R5, 0xffffffff ;  /* 0xffffffff05177836 */ /* 0x000fe20000000000 */
[----:B------:R-:W-:Y:S01]  /*0310*/  MOV R19, R16 ;  /* 0x0000001000137202 */ /* 0x000fe20000000f00 */
[----:B------:R-:W-:Y:S02]  /*0320*/  IMAD.MOV.U32 R21, RZ, RZ, R17 ;  /* 0x000000ffff157224 */ /* 0x000fe400078e0011 */
[----:B------:R-:W-:-:S07]  /*0330*/  IMAD.MOV.U32 R4, RZ, RZ, R18 ;  /* 0x000000ffff047224 */ /* 0x000fce00078e0012 */
.L_x_68:
[----:B-1----:R-:W1:Y:S01]  /*0340*/  LDC.64 R6, c[0x0][0x3b8] ;  /* 0x0000ee00ff067b82 */ /* 0x002e620000000a00 */
[----:B------:R-:W-:-:S13]  /*0350*/  ISETP.GE.AND P0, PT, R4, R23, PT ;  /* 0x000000170400720c */ /* 0x000fda0003f06270 */
[----:B-1----:R-:W-:-:S05]  /*0360*/  @!P0 IMAD.WIDE R6, R13, 0x4, R6 ;  /* 0x000000040d068825 */ /* 0x002fca00078e0206 */
[----:B------:R1:W-:Y:S04]  /*0370*/  @!P0 STG.E desc[UR36][R6.64], R0 ;  /* 0x0000000006008986 */ /* 0x0003e8000c101924 */
[----:B------:R-:W2:Y:S02]  /*0380*/  @!P0 LDG.E.64 R8, desc[UR36][R2.64] ;  /* 0x0000002402088981 */ /* 0x000ea4000c1e1b00 */
[----:B--2---:R-:W-:-:S04]  /*0390*/  @!P0 IADD3 R10, P1, PT, R8, R19, RZ ;  /* 0x00000013080a8210 */ /* 0x004fc80007f3e0ff */
[----:B------:R-:W-:Y:S02]  /*03a0*/  @!P0 IADD3.X R11, PT, PT, R9, R21, RZ, P1, !PT ;  /* 0x00000015090b8210 */ /* 0x000fe40000ffe4ff */
[----:B------:R-:W2:Y:S03]  /*03b0*/  LDC.64 R8, c[0x0][0x3b0] ;  /* 0x0000ec00ff087b82 */ /* 0x000ea60000000a00 */
[----:B------:R-:W3:Y:S01]  /*03c0*/  @!P0 LD.E R10, desc[UR36][R10.64] ;  /* 0x000000240a0a8980 */ /* 0x000ee2000c101900 */
[----:B------:R-:W-:-:S05]  /*03d0*/  VIADD R4, R4, 0x200 ;  /* 0x0000020004047836 */ /* 0x000fca0000000000 */
[----:B------:R-:W-:Y:S01]  /*03e0*/  ISETP.GE.AND P1, PT, R4, R5, PT ;  /* 0x000000050400720c */ /* 0x000fe20003f26270 */
[C---:B--2---:R-:W-:Y:S01]  /*03f0*/  @!P0 IMAD.WIDE R8, R13.reuse, 0x4, R8 ;  /* 0x000000040d088825 */ /* 0x044fe200078e0208 */
[----:B------:R-:W-:-:S03]  /*0400*/  IADD3 R13, PT, PT, R13, 0x200, RZ ;  /* 0x000002000d0d7810 */ /* 0x000fc60007ffe0ff */
[----:B---3--:R-:W-:-:S05]  /*0410*/  @!P0 VIADD R15, R10, 0x2 ;  /* 0x000000020a0f8836 */ /* 0x008fca0000000000 */
[----:B------:R1:W-:Y:S01]  /*0420*/  @!P0 STG.E desc[UR36][R8.64], R15 ;  /* 0x0000000f08008986 */ /* 0x0003e2000c101924 */
[----:B------:R-:W-:-:S05]  /*0430*/  IADD3 R19, P0, PT, R19, 0x800, RZ ;  /* 0x0000080013137810 */ /* 0x000fca0007f1e0ff */
[----:B------:R-:W-:Y:S01]  /*0440*/  IMAD.X R21, RZ, RZ, R21, P0 ;  /* 0x000000ffff157224 */ /* 0x000fe200000e0615 */
[----:B------:R-:W-:Y:S07]  /*0450*/  @!P1 BRA `(.L_x_68) ;  /* 0xfffffffc00b89947 */ /* 0x000fee000383ffff */
[----:B------:R-:W-:Y:S05]  /*0460*/  BRA `(.L_x_66) ;  /* 0x00000000002c7947 */ /* 0x000fea0003800000 */
.L_x_67:
[----:B------:R-:W2:Y:S01]  /*0470*/  LDC.64 R10, c[0x0][0x3b0] ;  /* 0x0000ec00ff0a7b82 */ /* 0x000ea20000000a00 */
[----:B------:R-:W-:-:S07]  /*0480*/  IMAD.MOV.U32 R4, RZ, RZ, R18 ;  /* 0x000000ffff047224 */ /* 0x000fce00078e0012 */
.L_x_69:
[----:B---3--:R-:W3:Y:S01]  /*0490*/  LDG.E.64 R6, desc[UR36][R2.64] ;  /* 0x0000002402067981 */ /* 0x008ee2000c1e1b00 */
[----:B-1----:R-:W-:Y:S01]  /*04a0*/  IADD3 R9, PT, PT, R13, R4, RZ ;  /* 0x000000040d097210 */ /* 0x002fe20007ffe0ff */
[----:B---3--:R-:W-:-:S06]  /*04b0*/  IMAD.WIDE.U32 R6, R4, 0x4, R6 ;  /* 0x0000000404067825 */ /* 0x008fcc00078e0006 */
[----:B------:R-:W3:Y:S01]  /*04c0*/  LD.E R7, desc[UR36][R6.64] ;  /* 0x0000002406077980 */ /* 0x000ee2000c101900 */
[----:B--2---:R-:W-:-:S04]  /*04d0*/  IMAD.WIDE R8, R9, 0x4, R10 ;  /* 0x0000000409087825 */ /* 0x004fc800078e020a */
[----:B------:R-:W-:-:S05]  /*04e0*/  VIADD R4, R4, 0x200 ;  /* 0x0000020004047836 */ /* 0x000fca0000000000 */
[----:B------:R-:W-:Y:S01]  /*04f0*/  ISETP.GE.AND P0, PT, R4, R5, PT ;  /* 0x000000050400720c */ /* 0x000fe20003f06270 */
[----:B---3--:R3:W-:-:S12]  /*0500*/  STG.E desc[UR36][R8.64], R7 ;  /* 0x0000000708007986 */ /* 0x0087d8000c101924 */
[----:B------:R-:W-:Y:S05]  /*0510*/  @!P0 BRA `(.L_x_69) ;  /* 0xfffffffc00dc8947 */ /* 0x000fea000383ffff */
.L_x_66:
[----:B------:R-:W-:Y:S05]  /*0520*/  BSYNC.RECONVERGENT B0 ;  /* 0x0000000000007941 */ /* 0x000fea0003800200 */
.L_x_65:
[----:B------:R-:W-:Y:S01]  /*0530*/  BAR.SYNC.DEFER_BLOCKING 0x0 ;  /* 0x0000000000007b1d */ /* 0x000fe20000010000 */
[----:B------:R-:W-:-:S13]  /*0540*/  ISETP.NE.AND P0, PT, R18, RZ, PT ;  /* 0x000000ff1200720c */ /* 0x000fda0003f05270 */
[----:B------:R-:W-:Y:S05]  /*0550*/  @P0 BRA `(.L_x_70) ;  /* 0x0000000000640947 */ /* 0x000fea0003800000 */
[----:B------:R-:W2:Y:S02]  /*0560*/  LDCU UR4, c[0x0][0x3c0] ;  /* 0x00007800ff0477ac */ /* 0x000ea40008000800 */
[----:B--2---:R-:W-:-:S09]  /*0570*/  UISETP.NE.AND UP0, UPT, UR4, URZ, UPT ;  /* 0x000000ff0400728c */ /* 0x004fd2000bf05270 */
[----:B------:R-:W-:Y:S05]  /*0580*/  BRA.U !UP0, `(.L_x_71) ;  /* 0x0000000108287547 */ /* 0x000fea000b800000 */
[----:B------:R-:W2:Y:S01]  /*0590*/  S2UR UR5, SR_CgaCtaId ;  /* 0x00000000000579c3 */ /* 0x000ea20000008800 */
[----:B------:R-:W-:-:S07]  /*05a0*/  UMOV UR4, 0x400 ;  /* 0x0000040000047882 */ /* 0x000fce0000000000 */
[----:B------:R-:W4:Y:S08]  /*05b0*/  LDC.64 R4, c[0x0][0x3b0] ;  /* 0x0000ec00ff047b82 */ /* 0x000f300000000a00 */
[----:B-1-3--:R-:W1:Y:S01]  /*05c0*/  LDC.64 R6, c[0x0][0x3b8] ;  /* 0x0000ee00ff067b82 */ /* 0x00ae620000000a00 */
[----:B--2---:R-:W-:-:S09]  /*05d0*/  ULEA UR4, UR5, UR4, 0x18 ;  /* 0x0000000405047291 */ /* 0x004fd2000f8ec0ff */
[----:B------:R-:W4:Y:S02]  /*05e0*/  LDS R9, [UR4+0x4] ;  /* 0x00000404ff097984 */ /* 0x000f240008000800 */
[----:B----4-:R-:W-:-:S04]  /*05f0*/  IMAD.WIDE R4, R9, 0x4, R4 ;  /* 0x0000000409047825 */ /* 0x010fc800078e0204 */
[----:B-1----:R-:W-:Y:S01]  /*0600*/  IMAD.WIDE R6, R9, 0x4, R6 ;  /* 0x0000000409067825 */ /* 0x002fe200078e0206 */
[----:B------:R2:W-:Y:S04]  /*0610*/  STG.E desc[UR36][R4.64], RZ ;  /* 0x000000ff04007986 */ /* 0x0005e8000c101924 */
[----:B------:R2:W-:Y:S02]  /*0620*/  STG.E desc[UR36][R6.64], R0 ;  /* 0x0000000006007986 */ /* 0x0005e4000c101924 */
.L_x_71:
[----:B--2---:R2:W5:Y:S01]  /*0630*/  LDG.E.64 R4, desc[UR36][R2.64] ;  /* 0x0000002402047981 */ /* 0x004562000c1e1b00 */
[----:B-1----:R-:W-:-:S04]  /*0640*/  MOV R0, 0x140 ;  /* 0x0000014000007802 */ /* 0x002fc80000000f00 */
[----:B---3--:R2:W1:Y:S03]  /*0650*/  LDC.64 R6, c[0x4][R0] ;  /* 0x0100000000067b82 */ /* 0x0084660000000a00 */
[----:B------:R-:W-:-:S07]  /*0660*/  LEPC R20, `(.L_x_72) ;  /* 0x000000001014794e */ /* 0x000fce0000000000 */
[----:B012--5:R-:W-:Y:S05]  /*0670*/  CALL.ABS.NOINC R6 ;  /* 0x0000000006007343 */ /* 0x027fea0003c00000 */
.L_x_72:
[----:B------:R-:W0:Y:S01]  /*0680*/  LDC.64 R2, c[0x0][0x398] ;  /* 0x0000e600ff027b82 */ /* 0x000e220000000a00 */
[----:B------:R-:W-:-:S05]  /*0690*/  MOV R5, 0x7fffffff ;  /* 0x7fffffff00057802 */ /* 0x000fca0000000f00 */
[----:B0-----:R-:W2:Y:S02]  /*06a0*/  ATOMG.E.INC.STRONG.GPU PT, R2, desc[UR36][R2.64], R5 ;  /* 0x80000005020279a8 */ /* 0x001ea400099ef124 */
[----:B------:R-:W0:Y:S01]  /*06b0*/  S2UR UR5, SR_CgaCtaId ;  /* 0x00000000000579c3 */ /* 0x000e220000008800 */
[----:B------:R-:W-:Y:S02]  /*06c0*/  UMOV UR4, 0x400 ;  /* 0x0000040000047882 */ /* 0x000fe40000000000 */
[----:B0-----:R-:W-:-:S09]  /*06d0*/  ULEA UR4, UR5, UR4, 0x18 ;  /* 0x0000000405047291 */ /* 0x001fd2000f8ec0ff */
[----:B--2---:R2:W-:Y:S03]  /*06e0*/  STS [UR4], R2 ;  /* 0x00000002ff007988 */ /* 0x0045e60008000804 */
.L_x_70:
[----:B------:R-:W-:Y:S05]  /*06f0*/  WARPSYNC.ALL ;  /* 0x0000000000007948 */ /* 0x000fea0003800000 */
[----:B------:R-:W4:Y:S08]  /*0700*/  S2UR UR5, SR_CgaCtaId ;  /* 0x00000000000579c3 */ /* 0x000f300000008800 */
[----:B------:R-:W-:Y:S06]  /*0710*/  BAR.SYNC.DEFER_BLOCKING 0x0 ;  /* 0x0000000000007b1d */ /* 0x000fec0000010000 */
[----:B------:R-:W-:-:S02]  /*0720*/  UMOV UR4, 0x400 ;  /* 0x0000040000047882 */ /* 0x000fc40000000000 */
[----:B----4-:R-:W-:-:S09]  /*0730*/  ULEA UR4, UR5, UR4, 0x18 ;  /* 0x0000000405047291 */ /* 0x010fd2000f8ec0ff */
[----:B-1----:R-:W1:Y:S02]  /*0740*/  LDS R0, [UR4] ;  /* 0x00000004ff007984 */ /* 0x002e640008000800 */
[----:B------:R-:W1:Y:S02]  /*0750*/  LDCU UR4, c[0x0][0x390] ;  /* 0x00007200ff0477ac */ /* 0x000e640008000800 */
[----:B-1----:R-:W-:-:S13]  /*0760*/  ISETP.GE.AND P0, PT, R0, UR4, PT ;  /* 0x0000000400007c0c */ /* 0x002fda000bf06270 */
[----:B------:R-:W-:Y:S05]  /*0770*/  @!P0 BRA `(.L_x_73) ;  /* 0xfffffff8007c8947 */ /* 0x000fea000383ffff */
[----:B------:R-:W-:Y:S05]  /*0780*/  EXIT ;  /* 0x000000000000794d */ /* 0x000fea0003800000 */
.L_x_74:
        /* <DEDUP_REMOVED lines=15> */
.L_x_82:


//--------------------- .nv.shared.reserved.0     --------------------------
	.section	.nv.shared.reserved.0,"aw",@nobits
	.weak		__nv_reservedSMEM_offset_0_alias
	.size		__nv_reservedSMEM_offset_0_alias, 0, 64
	.other		__nv_reservedSMEM_offset_0_alias,@"STO_CUDA_RESERVED_SHARED STV_DEFAULT"
__nv_reservedSMEM_offset_0_alias:
	.zero		0
	.zero		64


//--------------------- .nv.global                --------------------------
	.section	.nv.global,"aw",@nobits
.nv.global:
	.type		_ZN34_INTERNAL_3cd1fe2e_4_k_cu_a259fc2b6thrust24THRUST_300001_SM_1000_NS12placeholders2_5E,@object
	.size		_ZN34_INTERNAL_3cd1fe2e_4_k_cu_a259fc2b6thrust24THRUST_300001_SM_1000_NS12placeholders2_5E,(_ZN34_INTERNAL_3cd1fe2e_4_k_cu_a259fc2b4cuda3std3__45__cpo6cbeginE - _ZN34_INTERNAL_3cd1fe2e_4_k_cu_a259fc2b6thrust24THRUST_300001_SM_1000_NS12placeholders2_5E)
_ZN34_INTERNAL_3cd1fe2e_4_k_cu_a259fc2b6thrust24THRUST_300001_SM_1000_NS12placeholders2_5E:
	.zero		1
	.type		_ZN34_INTERNAL_3cd1fe2e_4_k_cu_a259fc2b4cuda3std3__45__cpo6cbeginE,@object
	.size		_ZN34_INTERNAL_3cd1fe2e_4_k_cu_a259fc2b4cuda3std3__45__cpo6cbeginE,(_ZN34_INTERNAL_3cd1fe2e_4_k_cu_a259fc2b4cuda3std6ranges3__45__cpo6cbeginE - _ZN34_INTERNAL_3cd1fe2e_4_k_cu_a259fc2b4cuda3std3__45__cpo6cbeginE)
_ZN34_INTERNAL_3cd1fe2e_4_k_cu_a259fc2b4cuda3std3__45__cpo6cbeginE:
	.zero		1
	.type		_ZN34_INTERNAL_3cd1fe2e_4_k_cu_a259fc2b4cuda3std6ranges3__45__cpo6cbeginE,@object
	.size		_ZN34_INTERNAL_3cd1fe2e_4_k_cu_a259fc2b4cuda3std6ranges3__45__cpo6cbeginE,(_ZN34_INTERNAL_3cd1fe2e_4_k_cu_a259fc2b4cuda3std3__48in_placeE - _ZN34_INTERNAL_3cd1fe2e_4_k_cu_a259fc2b4cuda3std6ranges3__45__cpo6cbeginE)
_ZN34_INTERNAL_3cd1fe2e_4_k_cu_a259fc2b4cuda3std6ranges3__45__cpo6cbeginE:
	.zero		1
	.type		_ZN34_INTERNAL_3cd1fe2e_4_k_cu_a259fc2b4cuda3std3__48in_placeE,@object
	.size		_ZN34_INTERNAL_3cd1fe2e_4_k_cu_a259fc2b4cuda3std3__48in_placeE,(_ZN34_INTERNAL_3cd1fe2e_4_k_cu_a259fc2b4cuda3std6ranges3__45__cpo4sizeE - _ZN34_INTERNAL_3cd1fe2e_4_k_cu_a259fc2b4cuda3std3__48in_placeE)
_ZN34_INTERNAL_3cd1fe2e_4_k_cu_a259fc2b4cuda3std3__48in_placeE:
	.zero		1
	.type		_ZN34_INTERNAL_3cd1fe2e_4_k_cu_a259fc2b4cuda3std6ranges3__45__cpo4sizeE,@object
	.size		_ZN34_INTERNAL_3cd1fe2e_4_k_cu_a259fc2b4cuda3std6ranges3__45__cpo4sizeE,(_ZN34_INTERNAL_3cd1fe2e_4_k_cu_a259fc2b6thrust24THRUST_300001_SM_1000_NS12placeholders2_9E - _ZN34_INTERNAL_3cd1fe2e_4_k_cu_a259fc2b4cuda3std6ranges3__45__cpo4sizeE)
_ZN34_INTERNAL_3cd1fe2e_4_k_cu_a259fc2b4cuda3std6ranges3__45__cpo4sizeE:
	.zero		1
	.type		_ZN34_INTERNAL_3cd1fe2e_4_k_cu_a259fc2b6thrust24THRUST_300001_SM_1000_NS12placeholders2_9E,@object
	.size		_ZN34_INTERNAL_3cd1fe2e_4_k_cu_a259fc2b6thrust24THRUST_300001_SM_1000_NS12placeholders2_9E,(_ZN34_INTERNAL_3cd1fe2e_4_k_cu_a259fc2b4cuda3std3__45__cpo7crbeginE - _ZN34_INTERNAL_3cd1fe2e_4_k_cu_a259fc2b6thrust24THRUST_300001_SM_1000_NS12placeholders2_9E)
_ZN34_INTERNAL_3cd1fe2e_4_k_cu_a259fc2b6thrust24THRUST_300001_SM_1000_NS12placeholders2_9E:
	.zero		1
	.type		_ZN34_INTERNAL_3cd1fe2e_4_k_cu_a259fc2b4cuda3std3__45__cpo7crbeginE,@object
	.size		_ZN34_INTERNAL_3cd1fe2e_4_k_cu_a259fc2b4cuda3std3__45__cpo7crbeginE,(_ZN34_INTERNAL_3cd1fe2e_4_k_cu_a259fc2b4cuda3std6ranges3__45__cpo4nextE - _ZN34_INTERNAL_3cd1fe2e_4_k_cu_a259fc2b4cuda3std3__45__cpo7crbeginE)
_ZN34_INTERNAL_3cd1fe2e_4_k_cu_a259fc2b4cuda3std3__45__cpo7crbeginE:
	.zero		1
	.type		_ZN34_INTERNAL_3cd1fe2e_4_k_cu_a259fc2b4cuda3std6ranges3__45__cpo4nextE,@object
	.size		_ZN34_INTERNAL_3cd1fe2e_4_k_cu_a259fc2b4cuda3std6ranges3__45__cpo4nextE,(_ZN34_INTERNAL_3cd1fe2e_4_k_cu_a259fc2b4cuda3std6ranges3__45__cpo4swapE - _ZN34_INTERNAL_3cd1fe2e_4_k_cu_a259fc2b4cuda3std6ranges3__45__cpo4nextE)
_ZN34_INTERNAL_3cd1fe2e_4_k_cu_a259fc2b4cuda3std6ranges3__45__cpo4nextE:
	.zero		1
	.type		_ZN34_INTERNAL_3cd1fe2e_4_k_cu_a259fc2b4cuda3std6ranges3__45__cpo4swapE,@object
	.size		_ZN34_INTERNAL_3cd1fe2e_4_k_cu_a259fc2b4cuda3std6ranges3__45__cpo4swapE,(_ZN34_INTERNAL_3cd1fe2e_4_k_cu_a259fc2b6thrust24THRUST_300001_SM_1000_NS12placeholders2_1E - _ZN34_INTERNAL_3cd1fe2e_4_k_cu_a259fc2b4cuda3std6ranges3__45__cpo4swapE)
_ZN34_INTERNAL_3cd1fe2e_4_k_cu_a259fc2b4cuda3std6ranges3__45__cpo4swapE:
	.zero		1
	.type		_ZN34_INTERNAL_3cd1fe2e_4_k_cu_a259fc2b6thrust24THRUST_300001_SM_1000_NS12placeholders2_1E,@object
	.size		_ZN34_INTERNAL_3cd1fe2e_4_k_cu_a259fc2b6thrust24THRUST_300001_SM_1000_NS12placeholders2_1E,(_ZN34_INTERNAL_3cd1fe2e_4_k_cu_a259fc2b6thrust24THRUST_300001_SM_1000_NS12placeholders2_3E - _ZN34_INTERNAL_3cd1fe2e_4_k_cu_a259fc2b6thrust24THRUST_300001_SM_1000_NS12placeholders2_1E)
_ZN34_INTERNAL_3cd1fe2e_4_k_cu_a259fc2b6thrust24THRUST_300001_SM_1000_NS12placeholders2_1E:
	.zero		1
	.type		_ZN34_INTERNAL_3cd1fe2e_4_k_cu_a259fc2b6thrust24THRUST_300001_SM_1000_NS12placeholders2_3E,@object
	.size		_ZN34_INTERNAL_3cd1fe2e_4_k_cu_a259fc2b6thrust24THRUST_300001_SM_1000_NS12placeholders2_3E,(_ZN34_INTERNAL_3cd1fe2e_4_k_cu_a259fc2b4cuda3std3__45__cpo5beginE - _ZN34_INTERNAL_3cd1fe2e_4_k_cu_a259fc2b6thrust24THRUST_300001_SM_1000_NS12placeholders2_3E)
_ZN34_INTERNAL_3cd1fe2e_4_k_cu_a259fc2b6thrust24THRUST_300001_SM_1000_NS12placeholders2_3E:
	.zero		1
	.type		_ZN34_INTERNAL_3cd1fe2e_4_k_cu_a259fc2b4cuda3std3__45__cpo5beginE,@object
	.size		_ZN34_INTERNAL_3cd1fe2e_4_k_cu_a259fc2b4cuda3std3__45__cpo5beginE,(_ZN34_INTERNAL_3cd1fe2e_4_k_cu_a259fc2b4cuda3std6ranges3__45__cpo5beginE - _ZN34_INTERNAL_3cd1fe2e_4_k_cu_a259fc2b4cuda3std3__45__cpo5beginE)
_ZN34_INTERNAL_3cd1fe2e_4_k_cu_a259fc2b4cuda3std3__45__cpo5beginE:
	.zero		1
	.type		_ZN34_INTERNAL_3cd1fe2e_4_k_cu_a259fc2b4cuda3std6ranges3__45__cpo5beginE,@object
	.size		_ZN34_INTERNAL_3cd1fe2e_4_k_cu_a259fc2b4cuda3std6ranges3__45__cpo5beginE,(_ZN34_INTERNAL_3cd1fe2e_4_k_cu_a259fc2b4cuda3std3__436_GLOBAL__N__3cd1fe2e_4_k_cu_a259fc2b6ignoreE - _ZN34_INTERNAL_3cd1fe2e_4_k_cu_a259fc2b4cuda3std6ranges3__45__cpo5beginE)
_ZN34_INTERNAL_3cd1fe2e_4_k_cu_a259fc2b4cuda3std6ranges3__45__cpo5beginE:
	.zero		1
	.type		_ZN34_INTERNAL_3cd1fe2e_4_k_cu_a259fc2b4cuda3std3__436_GLOBAL__N__3cd1fe2e_4_k_cu_a259fc2b6ignoreE,@object
	.size		_ZN34_INTERNAL_3cd1fe2e_4_k_cu_a259fc2b4cuda3std3__436_GLOBAL__N__3cd1fe2e_4_k_cu_a259fc2b6ignoreE,(_ZN34_INTERNAL_3cd1fe2e_4_k_cu_a259fc2b4cuda3std6ranges3__45__cpo4dataE - _ZN34_INTERNAL_3cd1fe2e_4_k_cu_a259fc2b4cuda3std3__436_GLOBAL__N__3cd1fe2e_4_k_cu_a259fc2b6ignoreE)
_ZN34_INTERNAL_3cd1fe2e_4_k_cu_a259fc2b4cuda3std3__436_GLOBAL__N__3cd1fe2e_4_k_cu_a259fc2b6ignoreE:
	.zero		1
	.type		_ZN34_INTERNAL_3cd1fe2e_4_k_cu_a259fc2b4cuda3std6ranges3__45__cpo4dataE,@object
	.size		_ZN34_INTERNAL_3cd1fe2e_4_k_cu_a259fc2b4cuda3std6ranges3__45__cpo4dataE,(_ZN34_INTERNAL_3cd1fe2e_4_k_cu_a259fc2b6thrust24THRUST_300001_SM_1000_NS12placeholders2_7E - _ZN34_INTERNAL_3cd1fe2e_4_k_cu_a259fc2b4cuda3std6ranges3__45__cpo4dataE)
_ZN34_INTERNAL_3cd1fe2e_4_k_cu_a259fc2b4cuda3std6ranges3__45__cpo4dataE:
	.zero		1
	.type		_ZN34_INTERNAL_3cd1fe2e_4_k_cu_a259fc2b6thrust24THRUST_300001_SM_1000_NS12placeholders2_7E,@object
	.size		_ZN34_INTERNAL_3cd1fe2e_4_k_cu_a259fc2b6thrust24THRUST_300001_SM_1000_NS12placeholders2_7E,(_ZN34_INTERNAL_3cd1fe2e_4_k_cu_a259fc2b4cuda3std3__45__cpo6rbeginE - _ZN34_INTERNAL_3cd1fe2e_4_k_cu_a259fc2b6thrust24THRUST_300001_SM_1000_NS12placeholders2_7E)
_ZN34_INTERNAL_3cd1fe2e_4_k_cu_a259fc2b6thrust24THRUST_300001_SM_1000_NS12placeholders2_7E:
	.zero		1
	.type		_ZN34_INTERNAL_3cd1fe2e_4_k_cu_a259fc2b4cuda3std3__45__cpo6rbeginE,@object
	.size		_ZN34_INTERNAL_3cd1fe2e_4_k_cu_a259fc2b4cuda3std3__45__cpo6rbeginE,(_ZN34_INTERNAL_3cd1fe2e_4_k_cu_a259fc2b4cuda3std6ranges3__45__cpo7advanceE - _ZN34_INTERNAL_3cd1fe2e_4_k_cu_a259fc2b4cuda3std3__45__cpo6rbeginE)
_ZN34_INTERNAL_3cd1fe2e_4_k_cu_a259fc2b4cuda3std3__45__cpo6rbeginE:
	.zero		1
	.type		_ZN34_INTERNAL_3cd1fe2e_4_k_cu_a259fc2b4cuda3std6ranges3__45__cpo7advanceE,@object
	.size		_ZN34_INTERNAL_3cd1fe2e_4_k_cu_a259fc2b4cuda3std6ranges3__45__cpo7advanceE,(_ZN34_INTERNAL_3cd1fe2e_4_k_cu_a259fc2b4cuda3std3__47nulloptE - _ZN34_INTERNAL_3cd1fe2e_4_k_cu_a259fc2b4cuda3std6ranges3__45__cpo7advanceE)
_ZN34_INTERNAL_3cd1fe2e_4_k_cu_a259fc2b4cuda3std6ranges3__45__cpo7advanceE:
	.zero		1
	.type		_ZN34_INTERNAL_3cd1fe2e_4_k_cu_a259fc2b4cuda3std3__47nulloptE,@object
	.size		_ZN34_INTERNAL_3cd1fe2e_4_k_cu_a259fc2b4cuda3std3__47nulloptE,(_ZN34_INTERNAL_3cd1fe2e_4_k_cu_a259fc2b4cuda3std6ranges3__45__cpo8distanceE - _ZN34_INTERNAL_3cd1fe2e_4_k_cu_a259fc2b4cuda3std3__47nulloptE)
_ZN34_INTERNAL_3cd1fe2e_4_k_cu_a259fc2b4cuda3std3__47nulloptE:
	.zero		1
	.type		_ZN34_INTERNAL_3cd1fe2e_4_k_cu_a259fc2b4cuda3std6ranges3__45__cpo8distanceE,@object
	.size		_ZN34_INTERNAL_3cd1fe2e_4_k_cu_a259fc2b4cuda3std6ranges3__45__cpo8distanceE,(_ZN34_INTERNAL_3cd1fe2e_4_k_cu_a259fc2b6thrust24THRUST_300001_SM_1000_NS12placeholders2_6E - _ZN34_INTERNAL_3cd1fe2e_4_k_cu_a259fc2b4cuda3std6ranges3__45__cpo8distanceE)
_ZN34_INTERNAL_3cd1fe2e_4_k_cu_a259fc2b4cuda3std6ranges3__45__cpo8distanceE:
	.zero		1
	.type		_ZN34_INTERNAL_3cd1fe2e_4_k_cu_a259fc2b6thrust24THRUST_300001_SM_1000_NS12placeholders2_6E,@object
	.size		_ZN34_INTERNAL_3cd1fe2e_4_k_cu_a259fc2b6thrust24THRUST_300001_SM_1000_NS12placeholders2_6E,(_ZN34_INTERNAL_3cd1fe2e_4_k_cu_a259fc2b4cuda3std3__45__cpo4cendE - _ZN34_INTERNAL_3cd1fe2e_4_k_cu_a259fc2b6thrust24THRUST_300001_SM_1000_NS12placeholders2_6E)
_ZN34_INTERNAL_3cd1fe2e_4_k_cu_a259fc2b6thrust24THRUST_300001_SM_1000_NS12placeholders2_6E:
	.zero		1
	.type		_ZN34_INTERNAL_3cd1fe2e_4_k_cu_a259fc2b4cuda3std3__45__cpo4cendE,@object
	.size		_ZN34_INTERNAL_3cd1fe2e_4_k_cu_a259fc2b4cuda3std3__45__cpo4cendE,(_ZN34_INTERNAL_3cd1fe2e_4_k_cu_a259fc2b4cuda3std6ranges3__45__cpo4cendE - _ZN34_INTERNAL_3cd1fe2e_4_k_cu_a259fc2b4cuda3std3__45__cpo4cendE)
_ZN34_INTERNAL_3cd1fe2e_4_k_cu_a259fc2b4cuda3std3__45__cpo4cendE:
	.zero		1
	.type		_ZN34_INTERNAL_3cd1fe2e_4_k_cu_a259fc2b4cuda3std6ranges3__45__cpo4cendE,@object
	.size		_ZN34_INTERNAL_3cd1fe2e_4_k_cu_a259fc2b4cuda3std6ranges3__45__cpo4cendE,(_ZN34_INTERNAL_3cd1fe2e_4_k_cu_a259fc2b4cuda3std3__420unreachable_sentinelE - _ZN34_INTERNAL_3cd1fe2e_4_k_cu_a259fc2b4cuda3std6ranges3__45__cpo4cendE)
_ZN34_INTERNAL_3cd1fe2e_4_k_cu_a259fc2b4cuda3std6ranges3__45__cpo4cendE:
	.zero		1
	.type		_ZN34_INTERNAL_3cd1fe2e_4_k_cu_a259fc2b4cuda3std3__420unreachable_sentinelE,@object
	.size		_ZN34_INTERNAL_3cd1fe2e_4_k_cu_a259fc2b4cuda3std3__420unreachable_sentinelE,(_ZN34_INTERNAL_3cd1fe2e_4_k_cu_a259fc2b4cuda3std6ranges3__45__cpo5ssizeE - _ZN34_INTERNAL_3cd1fe2e_4_k_cu_a259fc2b4cuda3std3__420unreachable_sentinelE)
_ZN34_INTERNAL_3cd1fe2e_4_k_cu_a259fc2b4cuda3std3__420unreachable_sentinelE:
	.zero		1
	.type		_ZN34_INTERNAL_3cd1fe2e_4_k_cu_a259fc2b4cuda3std6ranges3__45__cpo5ssizeE,@object
	.size		_ZN34_INTERNAL_3cd1fe2e_4_k_cu_a259fc2b4cuda3std6ranges3__45__cpo5ssizeE,(_ZN34_INTERNAL_3cd1fe2e_4_k_cu_a259fc2b6thrust24THRUST_300001_SM_1000_NS12placeholders3_10E - _ZN34_INTERNAL_3cd1fe2e_4_k_cu_a259fc2b4cuda3std6ranges3__45__cpo5ssizeE)
_ZN34_INTERNAL_3cd1fe2e_4_k_cu_a259fc2b4cuda3std6ranges3__45__cpo5ssizeE:
	.zero		1
	.type		_ZN34_INTERNAL_3cd1fe2e_4_k_cu_a259fc2b6thrust24THRUST_300001_SM_1000_NS12placeholders3_10E,@object
	.size		_ZN34_INTERNAL_3cd1fe2e_4_k_cu_a259fc2b6thrust24THRUST_300001_SM_1000_NS12placeholders3_10E,(_ZN34_INTERNAL_3cd1fe2e_4_k_cu_a259fc2b4cuda3std3__45__cpo5crendE - _ZN34_INTERNAL_3cd1fe2e_4_k_cu_a259fc2b6thrust24THRUST_300001_SM_1000_NS12placeholders3_10E)
_ZN34_INTERNAL_3cd1fe2e_4_k_cu_a259fc2b6thrust24THRUST_300001_SM_1000_NS12placeholders3_10E:
	.zero		1
	.type		_ZN34_INTERNAL_3cd1fe2e_4_k_cu_a259fc2b4cuda3std3__45__cpo5crendE,@object
	.size		_ZN34_INTERNAL_3cd1fe2e_4_k_cu_a259fc2b4cuda3std3__45__cpo5crendE,(_ZN34_INTERNAL_3cd1fe2e_4_k_cu_a259fc2b4cuda3std6ranges3__45__cpo4prevE - _ZN34_INTERNAL_3cd1fe2e_4_k_cu_a259fc2b4cuda3std3__45__cpo5crendE)
_ZN34_INTERNAL_3cd1fe2e_4_k_cu_a259fc2b4cuda3std3__45__cpo5crendE:
	.zero		1
	.type		_ZN34_INTERNAL_3cd1fe2e_4_k_cu_a259fc2b4cuda3std6ranges3__45__cpo4prevE,@object
	.size		_ZN34_INTERNAL_3cd1fe2e_4_k_cu_a259fc2b4cuda3std6ranges3__45__cpo4prevE,(_ZN34_INTERNAL_3cd1fe2e_4_k_cu_a259fc2b4cuda3std6ranges3__45__cpo9iter_moveE - _ZN34_INTERNAL_3cd1fe2e_4_k_cu_a259fc2b4cuda3std6ranges3__45__cpo4prevE)
_ZN34_INTERNAL_3cd1fe2e_4_k_cu_a259fc2b4cuda3std6ranges3__45__cpo4prevE:
	.zero		1
	.type		_ZN34_INTERNAL_3cd1fe2e_4_k_cu_a259fc2b4cuda3std6ranges3__45__cpo9iter_moveE,@object
	.size		_ZN34_INTERNAL_3cd1fe2e_4_k_cu_a259fc2b4cuda3std6ranges3__45__cpo9iter_moveE,(_ZN34_INTERNAL_3cd1fe2e_4_k_cu_a259fc2b6thrust24THRUST_300001_SM_1000_NS12placeholders2_2E - _ZN34_INTERNAL_3cd1fe2e_4_k_cu_a259fc2b4cuda3std6ranges3__45__cpo9iter_moveE)
_ZN34_INTERNAL_3cd1fe2e_4_k_cu_a259fc2b4cuda3std6ranges3__45__cpo9iter_moveE:
	.zero		1
	.type		_ZN34_INTERNAL_3cd1fe2e_4_k_cu_a259fc2b6thrust24THRUST_300001_SM_1000_NS12placeholders2_2E,@object
	.size		_ZN34_INTERNAL_3cd1fe2e_4_k_cu_a259fc2b6thrust24THRUST_300001_SM_1000_NS12placeholders2_2E,(_ZN34_INTERNAL_3cd1fe2e_4_k_cu_a259fc2b6thrust24THRUST_300001_SM_1000_NS12placeholders2_4E - _ZN34_INTERNAL_3cd1fe2e_4_k_cu_a259fc2b6thrust24THRUST_300001_SM_1000_NS12placeholders2_2E)
_ZN34_INTERNAL_3cd1fe2e_4_k_cu_a259fc2b6thrust24THRUST_300001_SM_1000_NS12placeholders2_2E:
	.zero		1
	.type		_ZN34_INTERNAL_3cd1fe2e_4_k_cu_a259fc2b6thrust24THRUST_300001_SM_1000_NS12placeholders2_4E,@object
	.size		_ZN34_INTERNAL_3cd1fe2e_4_k_cu_a259fc2b6thrust24THRUST_300001_SM_1000_NS12placeholders2_4E,(_ZN34_INTERNAL_3cd1fe2e_4_k_cu_a259fc2b4cuda3std3__45__cpo3endE - _ZN34_INTERNAL_3cd1fe2e_4_k_cu_a259fc2b6thrust24THRUST_300001_SM_1000_NS12placeholders2_4E)
_ZN34_INTERNAL_3cd1fe2e_4_k_cu_a259fc2b6thrust24THRUST_300001_SM_1000_NS12placeholders2_4E:
	.zero		1
	.type		_ZN34_INTERNAL_3cd1fe2e_4_k_cu_a259fc2b4cuda3std3__45__cpo3endE,@object
	.size		_ZN34_INTERNAL_3cd1fe2e_4_k_cu_a259fc2b4cuda3std3__45__cpo3endE,(_ZN34_INTERNAL_3cd1fe2e_4_k_cu_a259fc2b4cuda3std6ranges3__45__cpo3endE - _ZN34_INTERNAL_3cd1fe2e_4_k_cu_a259fc2b4cuda3std3__45__cpo3endE)
_ZN34_INTERNAL_3cd1fe2e_4_k_cu_a259fc2b4cuda3std3__45__cpo3endE:
	.zero		1
	.type		_ZN34_INTERNAL_3cd1fe2e_4_k_cu_a259fc2b4cuda3std6ranges3__45__cpo3endE,@object
	.size		_ZN34_INTERNAL_3cd1fe2e_4_k_cu_a259fc2b4cuda3std6ranges3__45__cpo3endE,(_ZN34_INTERNAL_3cd1fe2e_4_k_cu_a259fc2b4cuda3std3__419piecewise_constructE - _ZN34_INTERNAL_3cd1fe2e_4_k_cu_a259fc2b4cuda3std6ranges3__45__cpo3endE)
_ZN34_INTERNAL_3cd1fe2e_4_k_cu_a259fc2b4cuda3std6ranges3__45__cpo3endE:
	.zero		1
	.type		_ZN34_INTERNAL_3cd1fe2e_4_k_cu_a259fc2b4cuda3std3__419piecewise_constructE,@object
	.size		_ZN34_INTERNAL_3cd1fe2e_4_k_cu_a259fc2b4cuda3std3__419piecewise_constructE,(_ZN34_INTERNAL_3cd1fe2e_4_k_cu_a259fc2b4cuda3std6ranges3__45__cpo5cdataE - _ZN34_INTERNAL_3cd1fe2e_4_k_cu_a259fc2b4cuda3std3__419piecewise_constructE)
_ZN34_INTERNAL_3cd1fe2e_4_k_cu_a259fc2b4cuda3std3__419piecewise_constructE:
	.zero		1
	.type		_ZN34_INTERNAL_3cd1fe2e_4_k_cu_a259fc2b4cuda3std6ranges3__45__cpo5cdataE,@object
	.size		_ZN34_INTERNAL_3cd1fe2e_4_k_cu_a259fc2b4cuda3std6ranges3__45__cpo5cdataE,(_ZN34_INTERNAL_3cd1fe2e_4_k_cu_a259fc2b6thrust24THRUST_300001_SM_1000_NS12placeholders2_8E - _ZN34_INTERNAL_3cd1fe2e_4_k_cu_a259fc2b4cuda3std6ranges3__45__cpo5cdataE)
_ZN34_INTERNAL_3cd1fe2e_4_k_cu_a259fc2b4cuda3std6ranges3__45__cpo5cdataE:
	.zero		1
	.type		_ZN34_INTERNAL_3cd1fe2e_4_k_cu_a259fc2b6thrust24THRUST_300001_SM_1000_NS12placeholders2_8E,@object
	.size		_ZN34_INTERNAL_3cd1fe2e_4_k_cu_a259fc2b6thrust24THRUST_300001_SM_1000_NS12placeholders2_8E,(_ZN34_INTERNAL_3cd1fe2e_4_k_cu_a259fc2b4cuda3std3__45__cpo4rendE - _ZN34_INTERNAL_3cd1fe2e_4_k_cu_a259fc2b6thrust24THRUST_300001_SM_1000_NS12placeholders2_8E)
_ZN34_INTERNAL_3cd1fe2e_4_k_cu_a259fc2b6thrust24THRUST_300001_SM_1000_NS12placeholders2_8E:
	.zero		1
	.type		_ZN34_INTERNAL_3cd1fe2e_4_k_cu_a259fc2b4cuda3std3__45__cpo4rendE,@object
	.size		_ZN34_INTERNAL_3cd1fe2e_4_k_cu_a259fc2b4cuda3std3__45__cpo4rendE,(_ZN34_INTERNAL_3cd1fe2e_4_k_cu_a259fc2b4cuda3std6ranges3__45__cpo9iter_swapE - _ZN34_INTERNAL_3cd1fe2e_4_k_cu_a259fc2b4cuda3std3__45__cpo4rendE)
_ZN34_INTERNAL_3cd1fe2e_4_k_cu_a259fc2b4cuda3std3__45__cpo4rendE:
	.zero		1
	.type		_ZN34_INTERNAL_3cd1fe2e_4_k_cu_a259fc2b4cuda3std6ranges3__45__cpo9iter_swapE,@object
	.size		_ZN34_INTERNAL_3cd1fe2e_4_k_cu_a259fc2b4cuda3std6ranges3__45__cpo9iter_swapE,(_ZN34_INTERNAL_3cd1fe2e_4_k_cu_a259fc2b4cuda3std3__48unexpectE - _ZN34_INTERNAL_3cd1fe2e_4_k_cu_a259fc2b4cuda3std6ranges3__45__cpo9iter_swapE)
_ZN34_INTERNAL_3cd1fe2e_4_k_cu_a259fc2b4cuda3std6ranges3__45__cpo9iter_swapE:
	.zero		1
	.type		_ZN34_INTERNAL_3cd1fe2e_4_k_cu_a259fc2b4cuda3std3__48unexpectE,@object
	.size		_ZN34_INTERNAL_3cd1fe2e_4_k_cu_a259fc2b4cuda3std3__48unexpectE,(_ZN34_INTERNAL_3cd1fe2e_4_k_cu_a259fc2b6thrust24THRUST_300001_SM_1000_NS6system6detail10sequential3seqE - _ZN34_INTERNAL_3cd1fe2e_4_k_cu_a259fc2b4cuda3std3__48unexpectE)
_ZN34_INTERNAL_3cd1fe2e_4_k_cu_a259fc2b4cuda3std3__48unexpectE:
	.zero		1
	.type		_ZN34_INTERNAL_3cd1fe2e_4_k_cu_a259fc2b6thrust24THRUST_300001_SM_1000_NS6system6detail10sequential3seqE,@object
	.size		_ZN34_INTERNAL_3cd1fe2e_4_k_cu_a259fc2b6thrust24THRUST_300001_SM_1000_NS6system6detail10sequential3seqE,(.L_29 - _ZN34_INTERNAL_3cd1fe2e_4_k_cu_a259fc2b6thrust24THRUST_300001_SM_1000_NS6system6detail10sequential3seqE)
_ZN34_INTERNAL_3cd1fe2e_4_k_cu_a259fc2b6thrust24THRUST_300001_SM_1000_NS6system6detail10sequential3seqE:
	.zero		1
.L_29:


//--------------------- .nv.shared._Z9switch_xyPcPiS0_S0_S0_S0_S_iiS0_S0_ --------------------------
	.section	.nv.shared._Z9switch_xyPcPiS0_S0_S0_S0_S_iiS0_S0_,"aw",@nobits
	.sectionflags	@""
	.align	4
.nv.shared._Z9switch_xyPcPiS0_S0_S0_S0_S_iiS0_S0_:
	.zero		1040


//--------------------- .nv.shared._Z11output_sortPiiS_ --------------------------
	.section	.nv.shared._Z11output_sortPiiS_,"aw",@nobits
	.sectionflags	@""
	.align	16
.nv.shared._Z11output_sortPiiS_:
	.zero		3236


//--------------------- .nv.shared._Z10merge_scanPcPiS0_PS0_S0_iS0_P11state_arrayILi3EES0_Phi --------------------------
	.section	.nv.shared._Z10merge_scanPcPiS0_PS0_S0_iS0_P11state_arrayILi3EES0_Phi,"aw",@nobits
	.sectionflags	@""
	.align	16
.nv.shared._Z10merge_scanPcPiS0_PS0_S0_iS0_P11state_arrayILi3EES0_Phi:
	.zero		5464


//--------------------- .nv.shared._Z21remove_empty_elementsPPiS_iS_S_S_S_S_i --------------------------
	.section	.nv.shared._Z21remove_empty_elementsPPiS_iS_S_S_S_S_i,"aw",@nobits
	.sectionflags	@""
	.align	4
.nv.shared._Z21remove_empty_elementsPPiS_iS_S_S_S_S_i:
	.zero		1032


//--------------------- .nv.constant0._ZN3cub18CUB_300001_SM_10006detail11EmptyKernelIvEEvv --------------------------
	.section	.nv.constant0._ZN3cub18CUB_300001_SM_10006detail11EmptyKernelIvEEvv,"a",@progbits
	.sectionflags	@""
	.align	4
.nv.constant0._ZN3cub18CUB_300001_SM_10006detail11EmptyKernelIvEEvv:
	.zero		896


//--------------------- .nv.constant0._Z11clear_arrayPii --------------------------
	.section	.nv.constant0._Z11clear_arrayPii,"a",@progbits
	.sectionflags	@""
	.align	4
.nv.constant0._Z11clear_arrayPii:
	.zero		908


//--------------------- .nv.constant0._Z9switch_xyPcPiS0_S0_S0_S0_S_iiS0_S0_ --------------------------
	.section	.nv.constant0._Z9switch_xyPcPiS0_S0_S0_S0_S_iiS0_S0_,"a",@progbits
	.sectionflags	@""
	.align	4
.nv.constant0._Z9switch_xyPcPiS0_S0_S0_S0_S_iiS0_S0_:
	.zero		976


//--------------------- .nv.constant0._Z16coord_len_offsetPcPiS0_S0_S0_S0_S0_iiS0_S0_ --------------------------
	.section	.nv.constant0._Z16coord_len_offsetPcPiS0_S0_S0_S0_S0_iiS0_S0_,"a",@progbits
	.sectionflags	@""
	.align	4
.nv.constant0._Z16coord_len_offsetPcPiS0_S0_S0_S0_S0_iiS0_S0_:
	.zero		976


//--------------------- .nv.constant0._Z15polyline_coordsPcPiS0_S0_S0_S0_S0_S0_S0_i --------------------------
	.section	.nv.constant0._Z15polyline_coordsPcPiS0_S0_S0_S0_S0_S0_S0_i,"a",@progbits
	.sectionflags	@""
	.align	4
.nv.constant0._Z15polyline_coordsPcPiS0_S0_S0_S0_S0_S0_S0_i:
	.zero		972


//--------------------- .nv.constant0._Z11output_sortPiiS_ --------------------------
	.section	.nv.constant0._Z11output_sortPiiS_,"a",@progbits
	.sectionflags	@""
	.align	4
.nv.constant0._Z11output_sortPiiS_:
	.zero		920


//--------------------- .nv.constant0._Z10merge_scanPcPiS0_PS0_S0_iS0_P11state_arrayILi3EES0_Phi --------------------------
	.section	.nv.constant0._Z10merge_scanPcPiS0_PS0_S0_iS0_P11state_arrayILi3EES0_Phi,"a",@progbits
	.sectionflags	@""
	.align	4
.nv.constant0._Z10merge_scanPcPiS0_PS0_S0_iS0_P11state_arrayILi3EES0_Phi:
	.zero		980


//--------------------- .nv.constant0._Z21remove_empty_elementsPPiS_iS_S_S_S_S_i --------------------------
	.section	.nv.constant0._Z21remove_empty_elementsPPiS_iS_S_S_S_S_i,"a",@progbits
	.sectionflags	@""
	.align	4
.nv.constant0._Z21remove_empty_elementsPPiS_iS_S_S_S_S_i:
	.zero		964


//--------------------- SYMBOLS --------------------------

	.type		.nv.reservedSmem.offset0,@object
	.size		.nv.reservedSmem.offset0,0x4
	.type		.nv.reservedSmem.cap,@object
	.size		.nv.reservedSmem.cap,0x4
	.type		free,@function
	.type		malloc,@function
